//
// Generated by NVIDIA NVVM Compiler
//
// Compiler Build ID: CL-36424714
// Cuda compilation tools, release 13.0, V13.0.88
// Based on NVVM 20.0.0
//

.version 9.0
.target sm_100
.address_size 64

	// .globl	_Z31matrixMulKernel_1thread1elementiiiPKfS0_Pf
.extern .shared .align 16 .b8 As_Bs[];

.visible .entry _Z31matrixMulKernel_1thread1elementiiiPKfS0_Pf(
	.param .u32 _Z31matrixMulKernel_1thread1elementiiiPKfS0_Pf_param_0,
	.param .u32 _Z31matrixMulKernel_1thread1elementiiiPKfS0_Pf_param_1,
	.param .u32 _Z31matrixMulKernel_1thread1elementiiiPKfS0_Pf_param_2,
	.param .u64 .ptr .align 1 _Z31matrixMulKernel_1thread1elementiiiPKfS0_Pf_param_3,
	.param .u64 .ptr .align 1 _Z31matrixMulKernel_1thread1elementiiiPKfS0_Pf_param_4,
	.param .u64 .ptr .align 1 _Z31matrixMulKernel_1thread1elementiiiPKfS0_Pf_param_5
)
{
	.reg .pred 	%p<13>;
	.reg .b32 	%r<41>;
	.reg .b32 	%f<68>;
	.reg .b64 	%rd<53>;

	ld.param.u32 	%r20, [_Z31matrixMulKernel_1thread1elementiiiPKfS0_Pf_param_0];
	ld.param.u32 	%r18, [_Z31matrixMulKernel_1thread1elementiiiPKfS0_Pf_param_1];
	ld.param.u32 	%r19, [_Z31matrixMulKernel_1thread1elementiiiPKfS0_Pf_param_2];
	ld.param.u64 	%rd7, [_Z31matrixMulKernel_1thread1elementiiiPKfS0_Pf_param_3];
	ld.param.u64 	%rd8, [_Z31matrixMulKernel_1thread1elementiiiPKfS0_Pf_param_4];
	ld.param.u64 	%rd6, [_Z31matrixMulKernel_1thread1elementiiiPKfS0_Pf_param_5];
	cvta.to.global.u64 	%rd1, %rd8;
	cvta.to.global.u64 	%rd2, %rd7;
	mov.u32 	%r21, %ctaid.y;
	mov.u32 	%r22, %ntid.y;
	mov.u32 	%r23, %tid.y;
	mad.lo.s32 	%r1, %r21, %r22, %r23;
	mov.u32 	%r24, %ctaid.x;
	mov.u32 	%r25, %ntid.x;
	mov.u32 	%r26, %tid.x;
	mad.lo.s32 	%r2, %r24, %r25, %r26;
	setp.ge.s32 	%p1, %r1, %r20;
	setp.ge.s32 	%p2, %r2, %r19;
	or.pred  	%p3, %p1, %p2;
	@%p3 bra 	$L__BB0_14;
	setp.lt.s32 	%p4, %r18, 1;
	mov.f32 	%f67, 0f00000000;
	@%p4 bra 	$L__BB0_13;
	mul.lo.s32 	%r3, %r18, %r1;
	and.b32  	%r4, %r18, 7;
	setp.lt.u32 	%p5, %r18, 8;
	mov.f32 	%f67, 0f00000000;
	mov.b32 	%r39, 0;
	@%p5 bra 	$L__BB0_5;
	and.b32  	%r39, %r18, 2147483640;
	neg.s32 	%r37, %r39;
	shl.b32 	%r7, %r19, 3;
	mul.wide.u32 	%rd9, %r3, 4;
	add.s64 	%rd10, %rd9, %rd2;
	add.s64 	%rd52, %rd10, 16;
	mov.f32 	%f67, 0f00000000;
	mul.wide.s32 	%rd13, %r19, 4;
	mov.u32 	%r36, %r2;
$L__BB0_4:
	.pragma "nounroll";
	ld.global.f32 	%f17, [%rd52+-16];
	mul.wide.s32 	%rd11, %r36, 4;
	add.s64 	%rd12, %rd1, %rd11;
	ld.global.f32 	%f18, [%rd12];
	fma.rn.f32 	%f19, %f17, %f18, %f67;
	ld.global.f32 	%f20, [%rd52+-12];
	add.s64 	%rd14, %rd12, %rd13;
	ld.global.f32 	%f21, [%rd14];
	fma.rn.f32 	%f22, %f20, %f21, %f19;
	ld.global.f32 	%f23, [%rd52+-8];
	add.s64 	%rd15, %rd14, %rd13;
	ld.global.f32 	%f24, [%rd15];
	fma.rn.f32 	%f25, %f23, %f24, %f22;
	ld.global.f32 	%f26, [%rd52+-4];
	add.s64 	%rd16, %rd15, %rd13;
	ld.global.f32 	%f27, [%rd16];
	fma.rn.f32 	%f28, %f26, %f27, %f25;
	ld.global.f32 	%f29, [%rd52];
	add.s64 	%rd17, %rd16, %rd13;
	ld.global.f32 	%f30, [%rd17];
	fma.rn.f32 	%f31, %f29, %f30, %f28;
	ld.global.f32 	%f32, [%rd52+4];
	add.s64 	%rd18, %rd17, %rd13;
	ld.global.f32 	%f33, [%rd18];
	fma.rn.f32 	%f34, %f32, %f33, %f31;
	ld.global.f32 	%f35, [%rd52+8];
	add.s64 	%rd19, %rd18, %rd13;
	ld.global.f32 	%f36, [%rd19];
	fma.rn.f32 	%f37, %f35, %f36, %f34;
	ld.global.f32 	%f38, [%rd52+12];
	add.s64 	%rd20, %rd19, %rd13;
	ld.global.f32 	%f39, [%rd20];
	fma.rn.f32 	%f67, %f38, %f39, %f37;
	add.s32 	%r37, %r37, 8;
	add.s32 	%r36, %r36, %r7;
	add.s64 	%rd52, %rd52, 32;
	setp.ne.s32 	%p6, %r37, 0;
	@%p6 bra 	$L__BB0_4;
$L__BB0_5:
	setp.eq.s32 	%p7, %r4, 0;
	@%p7 bra 	$L__BB0_13;
	and.b32  	%r13, %r18, 3;
	setp.lt.u32 	%p8, %r4, 4;
	@%p8 bra 	$L__BB0_8;
	add.s32 	%r28, %r39, %r3;
	mul.wide.u32 	%rd21, %r28, 4;
	add.s64 	%rd22, %rd2, %rd21;
	ld.global.f32 	%f41, [%rd22];
	mad.lo.s32 	%r29, %r39, %r19, %r2;
	mul.wide.s32 	%rd23, %r29, 4;
	add.s64 	%rd24, %rd1, %rd23;
	ld.global.f32 	%f42, [%rd24];
	fma.rn.f32 	%f43, %f41, %f42, %f67;
	cvt.u64.u32 	%rd25, %r3;
	cvt.u64.u32 	%rd26, %r39;
	add.s64 	%rd27, %rd26, %rd25;
	shl.b64 	%rd28, %rd27, 2;
	add.s64 	%rd29, %rd2, %rd28;
	ld.global.f32 	%f44, [%rd29+4];
	mul.wide.s32 	%rd30, %r19, 4;
	add.s64 	%rd31, %rd24, %rd30;
	ld.global.f32 	%f45, [%rd31];
	fma.rn.f32 	%f46, %f44, %f45, %f43;
	ld.global.f32 	%f47, [%rd29+8];
	add.s64 	%rd32, %rd31, %rd30;
	ld.global.f32 	%f48, [%rd32];
	fma.rn.f32 	%f49, %f47, %f48, %f46;
	ld.global.f32 	%f50, [%rd29+12];
	add.s64 	%rd33, %rd32, %rd30;
	ld.global.f32 	%f51, [%rd33];
	fma.rn.f32 	%f67, %f50, %f51, %f49;
	add.s32 	%r39, %r39, 4;
$L__BB0_8:
	setp.eq.s32 	%p9, %r13, 0;
	@%p9 bra 	$L__BB0_13;
	setp.eq.s32 	%p10, %r13, 1;
	@%p10 bra 	$L__BB0_11;
	add.s32 	%r30, %r39, %r3;
	mul.wide.u32 	%rd34, %r30, 4;
	add.s64 	%rd35, %rd2, %rd34;
	ld.global.f32 	%f53, [%rd35];
	mad.lo.s32 	%r31, %r39, %r19, %r2;
	mul.wide.s32 	%rd36, %r31, 4;
	add.s64 	%rd37, %rd1, %rd36;
	ld.global.f32 	%f54, [%rd37];
	fma.rn.f32 	%f55, %f53, %f54, %f67;
	cvt.u64.u32 	%rd38, %r3;
	cvt.u64.u32 	%rd39, %r39;
	add.s64 	%rd40, %rd39, %rd38;
	shl.b64 	%rd41, %rd40, 2;
	add.s64 	%rd42, %rd2, %rd41;
	ld.global.f32 	%f56, [%rd42+4];
	mul.wide.s32 	%rd43, %r19, 4;
	add.s64 	%rd44, %rd37, %rd43;
	ld.global.f32 	%f57, [%rd44];
	fma.rn.f32 	%f67, %f56, %f57, %f55;
	add.s32 	%r39, %r39, 2;
$L__BB0_11:
	and.b32  	%r32, %r18, 1;
	setp.eq.b32 	%p11, %r32, 1;
	not.pred 	%p12, %p11;
	@%p12 bra 	$L__BB0_13;
	add.s32 	%r33, %r39, %r3;
	mul.wide.u32 	%rd45, %r33, 4;
	add.s64 	%rd46, %rd2, %rd45;
	ld.global.f32 	%f58, [%rd46];
	mad.lo.s32 	%r34, %r39, %r19, %r2;
	mul.wide.s32 	%rd47, %r34, 4;
	add.s64 	%rd48, %rd1, %rd47;
	ld.global.f32 	%f59, [%rd48];
	fma.rn.f32 	%f67, %f58, %f59, %f67;
$L__BB0_13:
	mad.lo.s32 	%r35, %r19, %r1, %r2;
	cvta.to.global.u64 	%rd49, %rd6;
	mul.wide.s32 	%rd50, %r35, 4;
	add.s64 	%rd51, %rd49, %rd50;
	st.global.f32 	[%rd51], %f67;
$L__BB0_14:
	ret;

}
	// .globl	_Z21matrixMulKernel_tilediiiPKfS0_Pfjjj
.visible .entry _Z21matrixMulKernel_tilediiiPKfS0_Pfjjj(
	.param .u32 _Z21matrixMulKernel_tilediiiPKfS0_Pfjjj_param_0,
	.param .u32 _Z21matrixMulKernel_tilediiiPKfS0_Pfjjj_param_1,
	.param .u32 _Z21matrixMulKernel_tilediiiPKfS0_Pfjjj_param_2,
	.param .u64 .ptr .align 1 _Z21matrixMulKernel_tilediiiPKfS0_Pfjjj_param_3,
	.param .u64 .ptr .align 1 _Z21matrixMulKernel_tilediiiPKfS0_Pfjjj_param_4,
	.param .u64 .ptr .align 1 _Z21matrixMulKernel_tilediiiPKfS0_Pfjjj_param_5,
	.param .u32 _Z21matrixMulKernel_tilediiiPKfS0_Pfjjj_param_6,
	.param .u32 _Z21matrixMulKernel_tilediiiPKfS0_Pfjjj_param_7,
	.param .u32 _Z21matrixMulKernel_tilediiiPKfS0_Pfjjj_param_8
)
{
	.reg .pred 	%p<19>;
	.reg .b32 	%r<106>;
	.reg .b32 	%f<79>;
	.reg .b64 	%rd<16>;

	ld.param.u32 	%r33, [_Z21matrixMulKernel_tilediiiPKfS0_Pfjjj_param_0];
	ld.param.u32 	%r34, [_Z21matrixMulKernel_tilediiiPKfS0_Pfjjj_param_1];
	ld.param.u32 	%r35, [_Z21matrixMulKernel_tilediiiPKfS0_Pfjjj_param_2];
	ld.param.u32 	%r37, [_Z21matrixMulKernel_tilediiiPKfS0_Pfjjj_param_8];
	mov.u32 	%r38, %ctaid.y;
	mov.u32 	%r39, %ntid.y;
	mov.u32 	%r1, %tid.y;
	mad.lo.s32 	%r2, %r38, %r39, %r1;
	mov.u32 	%r40, %ctaid.x;
	mov.u32 	%r41, %ntid.x;
	mov.u32 	%r3, %tid.x;
	mad.lo.s32 	%r4, %r40, %r41, %r3;
	add.s32 	%r42, %r34, -1;
	div.u32 	%r43, %r42, %r37;
	add.s32 	%r5, %r43, 1;
	setp.eq.s32 	%p1, %r5, 0;
	mov.f32 	%f77, 0f00000000;
	@%p1 bra 	$L__BB1_18;
	ld.param.u32 	%r98, [_Z21matrixMulKernel_tilediiiPKfS0_Pfjjj_param_6];
	ld.param.u64 	%rd14, [_Z21matrixMulKernel_tilediiiPKfS0_Pfjjj_param_4];
	and.b32  	%r45, %r98, -4;
	mov.u32 	%r46, As_Bs;
	add.s32 	%r6, %r46, %r45;
	mul.lo.s32 	%r7, %r37, %r1;
	mul.lo.s32 	%r8, %r34, %r2;
	max.u32 	%r47, %r37, 1;
	and.b32  	%r9, %r47, 7;
	and.b32  	%r10, %r47, 3;
	and.b32  	%r11, %r47, -8;
	and.b32  	%r12, %r47, 1;
	neg.s32 	%r13, %r11;
	shl.b32 	%r48, %r3, 2;
	add.s32 	%r49, %r48, %r45;
	add.s32 	%r14, %r46, %r49;
	shl.b32 	%r15, %r37, 5;
	shl.b32 	%r16, %r37, 2;
	cvta.to.global.u64 	%rd1, %rd14;
	mov.f32 	%f77, 0f00000000;
	mov.b32 	%r99, 0;
$L__BB1_2:
	setp.ge.s32 	%p2, %r2, %r33;
	mul.lo.s32 	%r50, %r99, %r37;
	add.s32 	%r18, %r50, %r3;
	add.s32 	%r19, %r50, %r1;
	setp.ge.s32 	%p3, %r18, %r34;
	mov.f32 	%f68, 0f00000000;
	or.pred  	%p4, %p2, %p3;
	@%p4 bra 	$L__BB1_4;
	ld.param.u64 	%rd13, [_Z21matrixMulKernel_tilediiiPKfS0_Pfjjj_param_3];
	add.s32 	%r51, %r18, %r8;
	cvta.to.global.u64 	%rd5, %rd13;
	mul.wide.s32 	%rd6, %r51, 4;
	add.s64 	%rd7, %rd5, %rd6;
	ld.global.f32 	%f68, [%rd7];
$L__BB1_4:
	setp.ge.s32 	%p5, %r4, %r35;
	add.s32 	%r52, %r7, %r3;
	shl.b32 	%r53, %r52, 2;
	add.s32 	%r55, %r46, %r53;
	st.shared.f32 	[%r55], %f68;
	setp.ge.s32 	%p6, %r19, %r34;
	mov.f32 	%f69, 0f00000000;
	or.pred  	%p7, %p5, %p6;
	@%p7 bra 	$L__BB1_6;
	mad.lo.s32 	%r56, %r19, %r35, %r4;
	mul.wide.s32 	%rd8, %r56, 4;
	add.s64 	%rd9, %rd1, %rd8;
	ld.global.f32 	%f69, [%rd9];
$L__BB1_6:
	setp.lt.u32 	%p8, %r37, 8;
	add.s32 	%r60, %r6, %r53;
	st.shared.f32 	[%r60], %f69;
	bar.sync 	0;
	mov.b32 	%r104, 0;
	@%p8 bra 	$L__BB1_9;
	shl.b32 	%r61, %r7, 2;
	add.s32 	%r63, %r61, %r46;
	add.s32 	%r100, %r63, 16;
	mov.u32 	%r101, %r14;
	mov.u32 	%r102, %r13;
$L__BB1_8:
	.pragma "nounroll";
	ld.shared.f32 	%f24, [%r100+-16];
	ld.shared.f32 	%f25, [%r101];
	fma.rn.f32 	%f26, %f24, %f25, %f77;
	ld.shared.f32 	%f27, [%r100+-12];
	add.s32 	%r64, %r101, %r16;
	ld.shared.f32 	%f28, [%r64];
	fma.rn.f32 	%f29, %f27, %f28, %f26;
	ld.shared.f32 	%f30, [%r100+-8];
	add.s32 	%r65, %r64, %r16;
	ld.shared.f32 	%f31, [%r65];
	fma.rn.f32 	%f32, %f30, %f31, %f29;
	ld.shared.f32 	%f33, [%r100+-4];
	add.s32 	%r66, %r65, %r16;
	ld.shared.f32 	%f34, [%r66];
	fma.rn.f32 	%f35, %f33, %f34, %f32;
	ld.shared.f32 	%f36, [%r100];
	add.s32 	%r67, %r66, %r16;
	ld.shared.f32 	%f37, [%r67];
	fma.rn.f32 	%f38, %f36, %f37, %f35;
	ld.shared.f32 	%f39, [%r100+4];
	add.s32 	%r68, %r67, %r16;
	ld.shared.f32 	%f40, [%r68];
	fma.rn.f32 	%f41, %f39, %f40, %f38;
	ld.shared.f32 	%f42, [%r100+8];
	add.s32 	%r69, %r68, %r16;
	ld.shared.f32 	%f43, [%r69];
	fma.rn.f32 	%f44, %f42, %f43, %f41;
	ld.shared.f32 	%f45, [%r100+12];
	add.s32 	%r70, %r69, %r16;
	ld.shared.f32 	%f46, [%r70];
	fma.rn.f32 	%f77, %f45, %f46, %f44;
	add.s32 	%r102, %r102, 8;
	add.s32 	%r101, %r101, %r15;
	add.s32 	%r100, %r100, 32;
	setp.ne.s32 	%p9, %r102, 0;
	mov.u32 	%r104, %r11;
	@%p9 bra 	$L__BB1_8;
$L__BB1_9:
	setp.eq.s32 	%p10, %r9, 0;
	@%p10 bra 	$L__BB1_17;
	add.s32 	%r71, %r9, -1;
	setp.lt.u32 	%p11, %r71, 3;
	@%p11 bra 	$L__BB1_12;
	add.s32 	%r72, %r104, %r7;
	shl.b32 	%r73, %r72, 2;
	add.s32 	%r75, %r46, %r73;
	ld.shared.f32 	%f48, [%r75];
	mad.lo.s32 	%r76, %r104, %r37, %r3;
	shl.b32 	%r77, %r76, 2;
	add.s32 	%r78, %r6, %r77;
	ld.shared.f32 	%f49, [%r78];
	fma.rn.f32 	%f50, %f48, %f49, %f77;
	ld.shared.f32 	%f51, [%r75+4];
	add.s32 	%r79, %r78, %r16;
	ld.shared.f32 	%f52, [%r79];
	fma.rn.f32 	%f53, %f51, %f52, %f50;
	ld.shared.f32 	%f54, [%r75+8];
	add.s32 	%r80, %r79, %r16;
	ld.shared.f32 	%f55, [%r80];
	fma.rn.f32 	%f56, %f54, %f55, %f53;
	ld.shared.f32 	%f57, [%r75+12];
	add.s32 	%r81, %r80, %r16;
	ld.shared.f32 	%f58, [%r81];
	fma.rn.f32 	%f77, %f57, %f58, %f56;
	add.s32 	%r104, %r104, 4;
$L__BB1_12:
	setp.eq.s32 	%p12, %r10, 0;
	@%p12 bra 	$L__BB1_17;
	setp.eq.s32 	%p13, %r10, 1;
	@%p13 bra 	$L__BB1_15;
	add.s32 	%r82, %r104, %r7;
	shl.b32 	%r83, %r82, 2;
	add.s32 	%r85, %r46, %r83;
	ld.shared.f32 	%f60, [%r85];
	mad.lo.s32 	%r86, %r104, %r37, %r3;
	shl.b32 	%r87, %r86, 2;
	add.s32 	%r88, %r6, %r87;
	ld.shared.f32 	%f61, [%r88];
	fma.rn.f32 	%f62, %f60, %f61, %f77;
	ld.shared.f32 	%f63, [%r85+4];
	add.s32 	%r89, %r88, %r16;
	ld.shared.f32 	%f64, [%r89];
	fma.rn.f32 	%f77, %f63, %f64, %f62;
	add.s32 	%r104, %r104, 2;
$L__BB1_15:
	setp.eq.s32 	%p14, %r12, 0;
	@%p14 bra 	$L__BB1_17;
	add.s32 	%r90, %r104, %r7;
	shl.b32 	%r91, %r90, 2;
	add.s32 	%r93, %r46, %r91;
	ld.shared.f32 	%f65, [%r93];
	mad.lo.s32 	%r94, %r104, %r37, %r3;
	shl.b32 	%r95, %r94, 2;
	add.s32 	%r96, %r6, %r95;
	ld.shared.f32 	%f66, [%r96];
	fma.rn.f32 	%f77, %f65, %f66, %f77;
$L__BB1_17:
	bar.sync 	0;
	add.s32 	%r99, %r99, 1;
	setp.lt.u32 	%p15, %r99, %r5;
	@%p15 bra 	$L__BB1_2;
$L__BB1_18:
	setp.ge.s32 	%p16, %r2, %r33;
	setp.ge.s32 	%p17, %r4, %r35;
	or.pred  	%p18, %p16, %p17;
	@%p18 bra 	$L__BB1_20;
	ld.param.u64 	%rd15, [_Z21matrixMulKernel_tilediiiPKfS0_Pfjjj_param_5];
	mad.lo.s32 	%r97, %r35, %r2, %r4;
	cvta.to.global.u64 	%rd10, %rd15;
	mul.wide.s32 	%rd11, %r97, 4;
	add.s64 	%rd12, %rd10, %rd11;
	st.global.f32 	[%rd12], %f77;
$L__BB1_20:
	ret;

}


// ===== COMPILED SASS (sm_100) =====

	.target	sm_100

	.elftype	@"ET_EXEC"


//--------------------- .note.nv.tkinfo           --------------------------
	.section	.note.nv.tkinfo,"",@"SHT_NOTE"
	.sectionflags	@"SHF_NOTE_NV_TKINFO"
	.tkinfo
        /*0018*/ 	.word	0x00000002
        /*0030*/ 	.string	""
        /*0030*/ 	.string	"ptxas"
        /*0030*/ 	.string	"Cuda compilation tools, release 13.0, V13.0.88"
        /*0030*/ 	.string	"Build cuda_13.0.r13.0/compiler.36424714_0"
        /*0030*/ 	.string	"-arch sm_100 -m 64 "



//--------------------- .note.nv.cuinfo           --------------------------
	.section	.note.nv.cuinfo,"",@"SHT_NOTE"
	.sectionflags	@"SHF_NOTE_NV_CUINFO"
        /*0018*/ 	.short	0x0002
        /*001a*/ 	.short	0x0064
        /*001c*/ 	.short	0x0082
	.zero		2


//--------------------- .nv.info                  --------------------------
	.section	.nv.info,"",@"SHT_CUDA_INFO"
	.align	4


	//----- nvinfo : EIATTR_REGCOUNT
	.align		4
        /*0000*/ 	.byte	0x04, 0x2f
        /*0002*/ 	.short	(.L_1 - .L_0)
	.align		4
.L_0:
        /*0004*/ 	.word	index@(_Z31matrixMulKernel_1thread1elementiiiPKfS0_Pf)
        /*0008*/ 	.word	0x00000020


	//----- nvinfo : EIATTR_FRAME_SIZE
	.align		4
.L_1:
        /*000c*/ 	.byte	0x04, 0x11
        /*000e*/ 	.short	(.L_3 - .L_2)
	.align		4
.L_2:
        /*0010*/ 	.word	index@(_Z31matrixMulKernel_1thread1elementiiiPKfS0_Pf)
        /*0014*/ 	.word	0x00000000


	//----- nvinfo : EIATTR_REGCOUNT
	.align		4
.L_3:
        /*0018*/ 	.byte	0x04, 0x2f
        /*001a*/ 	.short	(.L_5 - .L_4)
	.align		4
.L_4:
        /*001c*/ 	.word	index@(_Z21matrixMulKernel_tilediiiPKfS0_Pfjjj)
        /*0020*/ 	.word	0x00000020


	//----- nvinfo : EIATTR_FRAME_SIZE
	.align		4
.L_5:
        /*0024*/ 	.byte	0x04, 0x11
        /*0026*/ 	.short	(.L_7 - .L_6)
	.align		4
.L_6:
        /*0028*/ 	.word	index@(_Z21matrixMulKernel_tilediiiPKfS0_Pfjjj)
        /*002c*/ 	.word	0x00000000


	//----- nvinfo : EIATTR_MIN_STACK_SIZE
	.align		4
.L_7:
        /*0030*/ 	.byte	0x04, 0x12
        /*0032*/ 	.short	(.L_9 - .L_8)
	.align		4
.L_8:
        /*0034*/ 	.word	index@(_Z21matrixMulKernel_tilediiiPKfS0_Pfjjj)
        /*0038*/ 	.word	0x00000000


	//----- nvinfo : EIATTR_MIN_STACK_SIZE
	.align		4
.L_9:
        /*003c*/ 	.byte	0x04, 0x12
        /*003e*/ 	.short	(.L_11 - .L_10)
	.align		4
.L_10:
        /*0040*/ 	.word	index@(_Z31matrixMulKernel_1thread1elementiiiPKfS0_Pf)
        /*0044*/ 	.word	0x00000000
.L_11:


//--------------------- .nv.compat                --------------------------
	.section	.nv.compat,"",@"SHT_CUDA_COMPAT_INFO"
	.align	4
        /*0000*/ 	.byte	0x02, 0x09, 0x00, 0x00, 0x02, 0x02, 0x01, 0x00, 0x02, 0x05, 0x05, 0x00, 0x03, 0x07, 0x01, 0x01
        /*0010*/ 	.byte	0x02, 0x03, 0x00, 0x00, 0x02, 0x06, 0x01, 0x00, 0x04, 0x0b, 0x08, 0x00, 0x09, 0x00, 0x00, 0x00
        /*0020*/ 	.byte	0x00, 0x00, 0x00, 0x00


//--------------------- .nv.info._Z21matrixMulKernel_tilediiiPKfS0_Pfjjj --------------------------
	.section	.nv.info._Z21matrixMulKernel_tilediiiPKfS0_Pfjjj,"",@"SHT_CUDA_INFO"
	.sectionflags	@""
	.align	4


	//----- nvinfo : EIATTR_CUDA_API_VERSION
	.align		4
        /*0000*/ 	.byte	0x04, 0x37
        /*0002*/ 	.short	(.L_13 - .L_12)
.L_12:
        /*0004*/ 	.word	0x00000082


	//----- nvinfo : EIATTR_KPARAM_INFO
	.align		4
.L_13:
        /*0008*/ 	.byte	0x04, 0x17
        /*000a*/ 	.short	(.L_15 - .L_14)
.L_14:
        /*000c*/ 	.word	0x00000000
        /*0010*/ 	.short	0x0008
        /*0012*/ 	.short	0x0030
        /*0014*/ 	.byte	0x00, 0xf0, 0x11, 0x00


	//----- nvinfo : EIATTR_KPARAM_INFO
	.align		4
.L_15:
        /*0018*/ 	.byte	0x04, 0x17
        /*001a*/ 	.short	(.L_17 - .L_16)
.L_16:
        /*001c*/ 	.word	0x00000000
        /*0020*/ 	.short	0x0007
        /*0022*/ 	.short	0x002c
        /*0024*/ 	.byte	0x00, 0xf0, 0x11, 0x00


	//----- nvinfo : EIATTR_KPARAM_INFO
	.align		4
.L_17:
        /*0028*/ 	.byte	0x04, 0x17
        /*002a*/ 	.short	(.L_19 - .L_18)
.L_18:
        /*002c*/ 	.word	0x00000000
        /*0030*/ 	.short	0x0006
        /*0032*/ 	.short	0x0028
        /*0034*/ 	.byte	0x00, 0xf0, 0x11, 0x00


	//----- nvinfo : EIATTR_KPARAM_INFO
	.align		4
.L_19:
        /*0038*/ 	.byte	0x04, 0x17
        /*003a*/ 	.short	(.L_21 - .L_20)
.L_20:
        /*003c*/ 	.word	0x00000000
        /*0040*/ 	.short	0x0005
        /*0042*/ 	.short	0x0020
        /*0044*/ 	.byte	0x00, 0xf5, 0x21, 0x00


	//----- nvinfo : EIATTR_KPARAM_INFO
	.align		4
.L_21:
        /*0048*/ 	.byte	0x04, 0x17
        /*004a*/ 	.short	(.L_23 - .L_22)
.L_22:
        /*004c*/ 	.word	0x00000000
        /*0050*/ 	.short	0x0004
        /*0052*/ 	.short	0x0018
        /*0054*/ 	.byte	0x00, 0xf5, 0x21, 0x00


	//----- nvinfo : EIATTR_KPARAM_INFO
	.align		4
.L_23:
        /*0058*/ 	.byte	0x04, 0x17
        /*005a*/ 	.short	(.L_25 - .L_24)
.L_24:
        /*005c*/ 	.word	0x00000000
        /*0060*/ 	.short	0x0003
        /*0062*/ 	.short	0x0010
        /*0064*/ 	.byte	0x00, 0xf5, 0x21, 0x00


	//----- nvinfo : EIATTR_KPARAM_INFO
	.align		4
.L_25:
        /*0068*/ 	.byte	0x04, 0x17
        /*006a*/ 	.short	(.L_27 - .L_26)
.L_26:
        /*006c*/ 	.word	0x00000000
        /*0070*/ 	.short	0x0002
        /*0072*/ 	.short	0x0008
        /*0074*/ 	.byte	0x00, 0xf0, 0x11, 0x00


	//----- nvinfo : EIATTR_KPARAM_INFO
	.align		4
.L_27:
        /*0078*/ 	.byte	0x04, 0x17
        /*007a*/ 	.short	(.L_29 - .L_28)
.L_28:
        /*007c*/ 	.word	0x00000000
        /*0080*/ 	.short	0x0001
        /*0082*/ 	.short	0x0004
        /*0084*/ 	.byte	0x00, 0xf0, 0x11, 0x00


	//----- nvinfo : EIATTR_KPARAM_INFO
	.align		4
.L_29:
        /*0088*/ 	.byte	0x04, 0x17
        /*008a*/ 	.short	(.L_31 - .L_30)
.L_30:
        /*008c*/ 	.word	0x00000000
        /*0090*/ 	.short	0x0000
        /*0092*/ 	.short	0x0000
        /*0094*/ 	.byte	0x00, 0xf0, 0x11, 0x00


	//----- nvinfo : EIATTR_SPARSE_MMA_MASK
	.align		4
.L_31:
        /*0098*/ 	.byte	0x03, 0x50
        /*009a*/ 	.short	0x0000


	//----- nvinfo : EIATTR_MAXREG_COUNT
	.align		4
        /*009c*/ 	.byte	0x03, 0x1b
        /*009e*/ 	.short	0x00ff


	//----- nvinfo : EIATTR_NUM_BARRIERS
	.align		4
        /*00a0*/ 	.byte	0x02, 0x4c
        /*00a2*/ 	.byte	0x01
	.zero		1


	//----- nvinfo : EIATTR_MERCURY_ISA_VERSION
	.align		4
        /*00a4*/ 	.byte	0x03, 0x5f
        /*00a6*/ 	.short	0x0101


	//----- nvinfo : EIATTR_VRC_CTA_INIT_COUNT
	.align		4
        /*00a8*/ 	.byte	0x02, 0x4a
	.zero		1
	.zero		1


	//----- nvinfo : EIATTR_EXIT_INSTR_OFFSETS
	.align		4
        /*00ac*/ 	.byte	0x04, 0x1c
        /*00ae*/ 	.short	(.L_33 - .L_32)


	//   ....[0]....
.L_32:
        /*00b0*/ 	.word	0x00000b20


	//   ....[1]....
        /*00b4*/ 	.word	0x00000b70


	//----- nvinfo : EIATTR_CBANK_PARAM_SIZE
	.align		4
.L_33:
        /*00b8*/ 	.byte	0x03, 0x19
        /*00ba*/ 	.short	0x0034


	//----- nvinfo : EIATTR_PARAM_CBANK
	.align		4
        /*00bc*/ 	.byte	0x04, 0x0a
        /*00be*/ 	.short	(.L_35 - .L_34)
	.align		4
.L_34:
        /*00c0*/ 	.word	index@(.nv.constant0._Z21matrixMulKernel_tilediiiPKfS0_Pfjjj)
        /*00c4*/ 	.short	0x0380
        /*00c6*/ 	.short	0x0034


	//----- nvinfo : EIATTR_SW_WAR
	.align		4
.L_35:
        /*00c8*/ 	.byte	0x04, 0x36
        /*00ca*/ 	.short	(.L_37 - .L_36)
.L_36:
        /*00cc*/ 	.word	0x00000008
.L_37:


//--------------------- .nv.info._Z31matrixMulKernel_1thread1elementiiiPKfS0_Pf --------------------------
	.section	.nv.info._Z31matrixMulKernel_1thread1elementiiiPKfS0_Pf,"",@"SHT_CUDA_INFO"
	.sectionflags	@""
	.align	4


	//----- nvinfo : EIATTR_CUDA_API_VERSION
	.align		4
        /*0000*/ 	.byte	0x04, 0x37
        /*0002*/ 	.short	(.L_39 - .L_38)
.L_38:
        /*0004*/ 	.word	0x00000082


	//----- nvinfo : EIATTR_KPARAM_INFO
	.align		4
.L_39:
        /*0008*/ 	.byte	0x04, 0x17
        /*000a*/ 	.short	(.L_41 - .L_40)
.L_40:
        /*000c*/ 	.word	0x00000000
        /*0010*/ 	.short	0x0005
        /*0012*/ 	.short	0x0020
        /*0014*/ 	.byte	0x00, 0xf5, 0x21, 0x00


	//----- nvinfo : EIATTR_KPARAM_INFO
	.align		4
.L_41:
        /*0018*/ 	.byte	0x04, 0x17
        /*001a*/ 	.short	(.L_43 - .L_42)
.L_42:
        /*001c*/ 	.word	0x00000000
        /*0020*/ 	.short	0x0004
        /*0022*/ 	.short	0x0018
        /*0024*/ 	.byte	0x00, 0xf5, 0x21, 0x00


	//----- nvinfo : EIATTR_KPARAM_INFO
	.align		4
.L_43:
        /*0028*/ 	.byte	0x04, 0x17
        /*002a*/ 	.short	(.L_45 - .L_44)
.L_44:
        /*002c*/ 	.word	0x00000000
        /*0030*/ 	.short	0x0003
        /*0032*/ 	.short	0x0010
        /*0034*/ 	.byte	0x00, 0xf5, 0x21, 0x00


	//----- nvinfo : EIATTR_KPARAM_INFO
	.align		4
.L_45:
        /*0038*/ 	.byte	0x04, 0x17
        /*003a*/ 	.short	(.L_47 - .L_46)
.L_46:
        /*003c*/ 	.word	0x00000000
        /*0040*/ 	.short	0x0002
        /*0042*/ 	.short	0x0008
        /*0044*/ 	.byte	0x00, 0xf0, 0x11, 0x00


	//----- nvinfo : EIATTR_KPARAM_INFO
	.align		4
.L_47:
        /*0048*/ 	.byte	0x04, 0x17
        /*004a*/ 	.short	(.L_49 - .L_48)
.L_48:
        /*004c*/ 	.word	0x00000000
        /*0050*/ 	.short	0x0001
        /*0052*/ 	.short	0x0004
        /*0054*/ 	.byte	0x00, 0xf0, 0x11, 0x00


	//----- nvinfo : EIATTR_KPARAM_INFO
	.align		4
.L_49:
        /*0058*/ 	.byte	0x04, 0x17
        /*005a*/ 	.short	(.L_51 - .L_50)
.L_50:
        /*005c*/ 	.word	0x00000000
        /*0060*/ 	.short	0x0000
        /*0062*/ 	.short	0x0000
        /*0064*/ 	.byte	0x00, 0xf0, 0x11, 0x00


	//----- nvinfo : EIATTR_SPARSE_MMA_MASK
	.align		4
.L_51:
        /*0068*/ 	.byte	0x03, 0x50
        /*006a*/ 	.short	0x0000


	//----- nvinfo : EIATTR_MAXREG_COUNT
	.align		4
        /*006c*/ 	.byte	0x03, 0x1b
        /*006e*/ 	.short	0x00ff


	//----- nvinfo : EIATTR_MERCURY_ISA_VERSION
	.align		4
        /*0070*/ 	.byte	0x03, 0x5f
        /*0072*/ 	.short	0x0101


	//----- nvinfo : EIATTR_VRC_CTA_INIT_COUNT
	.align		4
        /*0074*/ 	.byte	0x02, 0x4a
	.zero		1
	.zero		1


	//----- nvinfo : EIATTR_EXIT_INSTR_OFFSETS
	.align		4
        /*0078*/ 	.byte	0x04, 0x1c
        /*007a*/ 	.short	(.L_53 - .L_52)


	//   ....[0]....
.L_52:
        /*007c*/ 	.word	0x000000d0


	//   ....[1]....
        /*0080*/ 	.word	0x000008f0


	//----- nvinfo : EIATTR_CBANK_PARAM_SIZE
	.align		4
.L_53:
        /*0084*/ 	.byte	0x03, 0x19
        /*0086*/ 	.short	0x0028


	//----- nvinfo : EIATTR_PARAM_CBANK
	.align		4
        /*0088*/ 	.byte	0x04, 0x0a
        /*008a*/ 	.short	(.L_55 - .L_54)
	.align		4
.L_54:
        /*008c*/ 	.word	index@(.nv.constant0._Z31matrixMulKernel_1thread1elementiiiPKfS0_Pf)
        /*0090*/ 	.short	0x0380
        /*0092*/ 	.short	0x0028


	//----- nvinfo : EIATTR_SW_WAR
	.align		4
.L_55:
        /*0094*/ 	.byte	0x04, 0x36
        /*0096*/ 	.short	(.L_57 - .L_56)
.L_56:
        /*0098*/ 	.word	0x00000008
.L_57:


//--------------------- .nv.callgraph             --------------------------
	.section	.nv.callgraph,"",@"SHT_CUDA_CALLGRAPH"
	.align	4
	.sectionentsize	8
	.align		4
        /*0000*/ 	.word	0x00000000
	.align		4
        /*0004*/ 	.word	0xffffffff
	.align		4
        /*0008*/ 	.word	0x00000000
	.align		4
        /*000c*/ 	.word	0xfffffffe
	.align		4
        /*0010*/ 	.word	0x00000000
	.align		4
        /*0014*/ 	.word	0xfffffffd
	.align		4
        /*0018*/ 	.word	0x00000000
	.align		4
        /*001c*/ 	.word	0xfffffffc


//--------------------- .text._Z21matrixMulKernel_tilediiiPKfS0_Pfjjj --------------------------
	.section	.text._Z21matrixMulKernel_tilediiiPKfS0_Pfjjj,"ax",@progbits
	.align	128
        .global         _Z21matrixMulKernel_tilediiiPKfS0_Pfjjj
        .type           _Z21matrixMulKernel_tilediiiPKfS0_Pfjjj,@function
        .size           _Z21matrixMulKernel_tilediiiPKfS0_Pfjjj,(.L_x_13 - _Z21matrixMulKernel_tilediiiPKfS0_Pfjjj)
        .other          _Z21matrixMulKernel_tilediiiPKfS0_Pfjjj,@"STO_CUDA_ENTRY STV_DEFAULT"
_Z21matrixMulKernel_tilediiiPKfS0_Pfjjj:
.text._Z21matrixMulKernel_tilediiiPKfS0_Pfjjj:
[----:B------:R-:W-:Y:S08]  /*0000*/  LDC R1, c[0x0][0x37c] ;  /* 0x0000df00ff017b82 */ /* 0x000ff00000000800 */
[----:B------:R-:W0:Y:S01]  /*0010*/  LDC R11, c[0x0][0x3b0] ;  /* 0x0000ec00ff0b7b82 */ /* 0x000e220000000800 */
[----:B------:R-:W1:Y:S01]  /*0020*/  LDCU UR4, c[0x0][0x384] ;  /* 0x00007080ff0477ac */ /* 0x000e620008000800 */
[----:B------:R-:W2:Y:S01]  /*0030*/  S2R R6, SR_TID.X ;  /* 0x0000000000067919 */ /* 0x000ea20000002100 */
[----:B------:R-:W-:Y:S01]  /*0040*/  MOV R14, RZ ;  /* 0x000000ff000e7202 */ /* 0x000fe20000000f00 */
[----:B------:R-:W3:Y:S04]  /*0050*/  LDCU.64 UR8, c[0x0][0x358] ;  /* 0x00006b00ff0877ac */ /* 0x000ee80008000a00 */
[----:B------:R-:W2:Y:S01]  /*0060*/  S2UR UR5, SR_CTAID.X ;  /* 0x00000000000579c3 */ /* 0x000ea20000002500 */
[----:B-1----:R-:W-:Y:S01]  /*0070*/  UIADD3 UR4, UPT, UPT, UR4, -0x1, URZ ;  /* 0xffffffff04047890 */ /* 0x002fe2000fffe0ff */
[----:B0-----:R-:W0:Y:S01]  /*0080*/  I2F.U32.RP R0, R11 ;  /* 0x0000000b00007306 */ /* 0x001e220000209000 */
[----:B------:R-:W-:-:S07]  /*0090*/  ISETP.NE.U32.AND P2, PT, R11, RZ, PT ;  /* 0x000000ff0b00720c */ /* 0x000fce0003f45070 */
[----:B0-----:R-:W0:Y:S02]  /*00a0*/  MUFU.RCP R0, R0 ;  /* 0x0000000000007308 */ /* 0x001e240000001000 */
[----:B0-----:R-:W-:Y:S02]  /*00b0*/  VIADD R2, R0, 0xffffffe ;  /* 0x0ffffffe00027836 */ /* 0x001fe40000000000 */
[----:B------:R-:W0:Y:S04]  /*00c0*/  S2R R0, SR_TID.Y ;  /* 0x0000000000007919 */ /* 0x000e280000002200 */
[----:B------:R1:W4:Y:S02]  /*00d0*/  F2I.FTZ.U32.TRUNC.NTZ R3, R2 ;  /* 0x0000000200037305 */ /* 0x000324000021f000 */
[----:B-1----:R-:W-:-:S02]  /*00e0*/  HFMA2 R2, -RZ, RZ, 0, 0 ;  /* 0x00000000ff027431 */ /* 0x002fc400000001ff */
[----:B----4-:R-:W-:-:S04]  /*00f0*/  IMAD.MOV R4, RZ, RZ, -R3 ;  /* 0x000000ffff047224 */ /* 0x010fc800078e0a03 */
[----:B------:R-:W-:-:S04]  /*0100*/  IMAD R5, R4, R11, RZ ;  /* 0x0000000b04057224 */ /* 0x000fc800078e02ff */
[----:B------:R-:W-:Y:S02]  /*0110*/  IMAD.HI.U32 R3, R3, R5, R2 ;  /* 0x0000000503037227 */ /* 0x000fe400078e0002 */
[----:B------:R-:W0:Y:S04]  /*0120*/  LDC R5, c[0x0][0x364] ;  /* 0x0000d900ff057b82 */ /* 0x000e280000000800 */
[----:B------:R-:W-:-:S04]  /*0130*/  IMAD.HI.U32 R3, R3, UR4, RZ ;  /* 0x0000000403037c27 */ /* 0x000fc8000f8e00ff */
[----:B------:R-:W-:Y:S01]  /*0140*/  IMAD.MOV R4, RZ, RZ, -R3 ;  /* 0x000000ffff047224 */ /* 0x000fe200078e0a03 */
[----:B------:R-:W2:Y:S03]  /*0150*/  LDC R9, c[0x0][0x360] ;  /* 0x0000d800ff097b82 */ /* 0x000ea60000000800 */
[----:B------:R-:W-:-:S05]  /*0160*/  IMAD R4, R11, R4, UR4 ;  /* 0x000000040b047e24 */ /* 0x000fca000f8e0204 */
[----:B------:R-:W-:Y:S01]  /*0170*/  ISETP.GE.U32.AND P0, PT, R4, R11, PT ;  /* 0x0000000b0400720c */ /* 0x000fe20003f06070 */
[----:B------:R-:W0:-:S12]  /*0180*/  S2UR UR4, SR_CTAID.Y ;  /* 0x00000000000479c3 */ /* 0x000e180000002600 */
[-C--:B------:R-:W-:Y:S01]  /*0190*/  @P0 IADD3 R4, PT, PT, R4, -R11.reuse, RZ ;  /* 0x8000000b04040210 */ /* 0x080fe20007ffe0ff */
[----:B------:R-:W-:Y:S02]  /*01a0*/  @P0 VIADD R3, R3, 0x1 ;  /* 0x0000000103030836 */ /* 0x000fe40000000000 */
[----:B--2---:R-:W-:Y:S01]  /*01b0*/  IMAD R9, R9, UR5, R6 ;  /* 0x0000000509097c24 */ /* 0x004fe2000f8e0206 */
[----:B------:R-:W-:Y:S01]  /*01c0*/  ISETP.GE.U32.AND P1, PT, R4, R11, PT ;  /* 0x0000000b0400720c */ /* 0x000fe20003f26070 */
[----:B0-----:R-:W-:-:S12]  /*01d0*/  IMAD R8, R5, UR4, R0 ;  /* 0x0000000405087c24 */ /* 0x001fd8000f8e0200 */
[----:B------:R-:W-:Y:S02]  /*01e0*/  @P1 IADD3 R3, PT, PT, R3, 0x1, RZ ;  /* 0x0000000103031810 */ /* 0x000fe40007ffe0ff */
[----:B------:R-:W-:-:S05]  /*01f0*/  @!P2 LOP3.LUT R3, RZ, R11, RZ, 0x33, !PT ;  /* 0x0000000bff03a212 */ /* 0x000fca00078e33ff */
[----:B------:R-:W-:-:S05]  /*0200*/  VIADD R7, R3, 0x1 ;  /* 0x0000000103077836 */ /* 0x000fca0000000000 */
[----:B------:R-:W-:-:S13]  /*0210*/  ISETP.NE.AND P0, PT, R7, RZ, PT ;  /* 0x000000ff0700720c */ /* 0x000fda0003f05270 */
[----:B---3--:R-:W-:Y:S05]  /*0220*/  @!P0 BRA `(.L_x_0) ;  /* 0x00000008002c8947 */ /* 0x008fea0003800000 */
[----:B------:R-:W0:Y:S01]  /*0230*/  S2UR UR6, SR_CgaCtaId ;  /* 0x00000000000679c3 */ /* 0x000e220000008800 */
[----:B------:R-:W1:Y:S01]  /*0240*/  LDCU UR4, c[0x0][0x3a8] ;  /* 0x00007500ff0477ac */ /* 0x000e620008000800 */
[----:B------:R-:W-:Y:S01]  /*0250*/  VIMNMX.U32 R19, PT, PT, R11, 0x1, !PT ;  /* 0x000000010b137848 */ /* 0x000fe20007fe0000 */
[----:B------:R-:W-:Y:S01]  /*0260*/  IMAD R11, R0, R11, RZ ;  /* 0x0000000b000b7224 */ /* 0x000fe200078e02ff */
[----:B------:R-:W-:Y:S02]  /*0270*/  UMOV UR5, 0x400 ;  /* 0x0000040000057882 */ /* 0x000fe40000000000 */
[C---:B------:R-:W-:Y:S01]  /*0280*/  LOP3.LUT R10, R19.reuse, 0xfffffff8, RZ, 0xc0, !PT ;  /* 0xfffffff8130a7812 */ /* 0x040fe200078ec0ff */
[----:B------:R-:W-:Y:S01]  /*0290*/  IMAD.MOV.U32 R14, RZ, RZ, RZ ;  /* 0x000000ffff0e7224 */ /* 0x000fe200078e00ff */
[C---:B------:R-:W-:Y:S02]  /*02a0*/  LOP3.LUT R20, R19.reuse, 0x7, RZ, 0xc0, !PT ;  /* 0x0000000713147812 */ /* 0x040fe400078ec0ff */
[----:B------:R-:W-:-:S02]  /*02b0*/  LOP3.LUT R21, R19, 0x3, RZ, 0xc0, !PT ;  /* 0x0000000313157812 */ /* 0x000fc400078ec0ff */
[----:B------:R-:W-:Y:S01]  /*02c0*/  IADD3 R12, PT, PT, -R10, RZ, RZ ;  /* 0x000000ff0a0c7210 */ /* 0x000fe20007ffe1ff */
[----:B-1----:R-:W-:Y:S02]  /*02d0*/  ULOP3.LUT UR4, UR4, 0xfffffffc, URZ, 0xc0, !UPT ;  /* 0xfffffffc04047892 */ /* 0x002fe4000f8ec0ff */
[----:B0-----:R-:W-:-:S04]  /*02e0*/  ULEA UR5, UR6, UR5, 0x18 ;  /* 0x0000000506057291 */ /* 0x001fc8000f8ec0ff */
[----:B------:R-:W-:Y:S01]  /*02f0*/  LEA R13, R6, UR4, 0x2 ;  /* 0x00000004060d7c11 */ /* 0x000fe2000f8e10ff */
[----:B------:R-:W-:-:S04]  /*0300*/  UIADD3 UR6, UPT, UPT, UR4, UR5, URZ ;  /* 0x0000000504067290 */ /* 0x000fc8000fffe0ff */
[----:B------:R-:W-:Y:S01]  /*0310*/  VIADD R13, R13, UR5 ;  /* 0x000000050d0d7c36 */ /* 0x000fe20008000000 */
[----:B------:R-:W-:-:S07]  /*0320*/  UMOV UR4, URZ ;  /* 0x000000ff00047c82 */ /* 0x000fce0008000000 */
.L_x_6:
[----:B0-----:R-:W0:Y:S01]  /*0330*/  LDC R15, c[0x0][0x3b0] ;  /* 0x0000ec00ff0f7b82 */ /* 0x001e220000000800 */
[----:B------:R-:W1:Y:S01]  /*0340*/  LDCU.64 UR10, c[0x0][0x380] ;  /* 0x00007000ff0a77ac */ /* 0x000e620008000a00 */
[----:B------:R-:W-:Y:S01]  /*0350*/  IMAD.MOV.U32 R18, RZ, RZ, RZ ;  /* 0x000000ffff127224 */ /* 0x000fe200078e00ff */
[----:B------:R-:W2:Y:S01]  /*0360*/  LDCU UR7, c[0x0][0x388] ;  /* 0x00007100ff0777ac */ /* 0x000ea20008000800 */
[C---:B0-----:R-:W-:Y:S02]  /*0370*/  IMAD R17, R15.reuse, UR4, R6 ;  /* 0x000000040f117c24 */ /* 0x041fe4000f8e0206 */
[----:B------:R-:W-:-:S03]  /*0380*/  IMAD R16, R15, UR4, R0 ;  /* 0x000000040f107c24 */ /* 0x000fc6000f8e0200 */
[----:B-1----:R-:W-:Y:S02]  /*0390*/  ISETP.GE.AND P0, PT, R17, UR11, PT ;  /* 0x0000000b11007c0c */ /* 0x002fe4000bf06270 */
[----:B------:R-:W-:Y:S02]  /*03a0*/  ISETP.GE.AND P1, PT, R16, UR11, PT ;  /* 0x0000000b10007c0c */ /* 0x000fe4000bf26270 */
[----:B------:R-:W-:Y:S02]  /*03b0*/  ISETP.GE.OR P0, PT, R8, UR10, P0 ;  /* 0x0000000a08007c0c */ /* 0x000fe40008706670 */
[----:B--2---:R-:W-:-:S11]  /*03c0*/  ISETP.GE.OR P1, PT, R9, UR7, P1 ;  /* 0x0000000709007c0c */ /* 0x004fd60008f26670 */
[----:B------:R-:W0:Y:S01]  /*03d0*/  @!P0 LDC.64 R4, c[0x0][0x390] ;  /* 0x0000e400ff048b82 */ /* 0x000e220000000a00 */
[----:B------:R-:W-:Y:S02]  /*03e0*/  @!P0 IMAD R17, R8, UR11, R17 ;  /* 0x0000000b08118c24 */ /* 0x000fe4000f8e0211 */
[----:B------:R-:W-:Y:S02]  /*03f0*/  @!P1 IMAD R23, R16, UR7, R9 ;  /* 0x0000000710179c24 */ /* 0x000fe4000f8e0209 */
[----:B------:R-:W-:-:S03]  /*0400*/  HFMA2 R16, -RZ, RZ, 0, 0 ;  /* 0x00000000ff107431 */ /* 0x000fc600000001ff */
[----:B------:R-:W1:Y:S01]  /*0410*/  @!P1 LDC.64 R2, c[0x0][0x398] ;  /* 0x0000e600ff029b82 */ /* 0x000e620000000a00 */
[----:B0-----:R-:W-:-:S05]  /*0420*/  @!P0 IMAD.WIDE R4, R17, 0x4, R4 ;  /* 0x0000000411048825 */ /* 0x001fca00078e0204 */
[----:B------:R0:W2:Y:S01]  /*0430*/  @!P0 LDG.E R16, desc[UR8][R4.64] ;  /* 0x0000000804108981 */ /* 0x0000a2000c1e1900 */
[----:B-1----:R-:W-:-:S05]  /*0440*/  @!P1 IMAD.WIDE R2, R23, 0x4, R2 ;  /* 0x0000000417029825 */ /* 0x002fca00078e0202 */
[----:B------:R-:W3:Y:S01]  /*0450*/  @!P1 LDG.E R18, desc[UR8][R2.64] ;  /* 0x0000000802129981 */ /* 0x000ee2000c1e1900 */
[----:B------:R-:W-:Y:S02]  /*0460*/  ISETP.GE.U32.AND P1, PT, R15, 0x8, PT ;  /* 0x000000080f00780c */ /* 0x000fe40003f26070 */
[----:B------:R-:W-:Y:S01]  /*0470*/  IADD3 R17, PT, PT, R11, R6, RZ ;  /* 0x000000060b117210 */ /* 0x000fe20007ffe0ff */
[----:B------:R-:W-:-:S03]  /*0480*/  UIADD3 UR4, UPT, UPT, UR4, 0x1, URZ ;  /* 0x0000000104047890 */ /* 0x000fc6000fffe0ff */
[C---:B------:R-:W-:Y:S02]  /*0490*/  LEA R23, R17.reuse, UR5, 0x2 ;  /* 0x0000000511177c11 */ /* 0x040fe4000f8e10ff */
[----:B------:R-:W-:Y:S02]  /*04a0*/  LEA R17, R17, UR6, 0x2 ;  /* 0x0000000611117c11 */ /* 0x000fe4000f8e10ff */
[----:B------:R-:W-:Y:S01]  /*04b0*/  ISETP.LE.U32.AND P0, PT, R7, UR4, PT ;  /* 0x0000000407007c0c */ /* 0x000fe2000bf03070 */
[----:B0-----:R-:W-:Y:S01]  /*04c0*/  IMAD.MOV.U32 R4, RZ, RZ, RZ ;  /* 0x000000ffff047224 */ /* 0x001fe200078e00ff */
[----:B--2---:R0:W-:Y:S04]  /*04d0*/  STS [R23], R16 ;  /* 0x0000001017007388 */ /* 0x0041e80000000800 */
[----:B---3--:R0:W-:Y:S01]  /*04e0*/  STS [R17], R18 ;  /* 0x0000001211007388 */ /* 0x0081e20000000800 */
[----:B------:R-:W-:Y:S06]  /*04f0*/  BAR.SYNC.DEFER_BLOCKING 0x0 ;  /* 0x0000000000007b1d */ /* 0x000fec0000010000 */
[----:B------:R-:W-:Y:S05]  /*0500*/  @!P1 BRA `(.L_x_1) ;  /* 0x0000000000a49947 */ /* 0x000fea0003800000 */
[----:B------:R-:W-:Y:S01]  /*0510*/  LEA R4, R11, UR5, 0x2 ;  /* 0x000000050b047c11 */ /* 0x000fe2000f8e10ff */
[----:B------:R-:W-:Y:S01]  /*0520*/  IMAD.MOV.U32 R3, RZ, RZ, R12 ;  /* 0x000000ffff037224 */ /* 0x000fe200078e000c */
[----:B------:R-:W-:Y:S02]  /*0530*/  MOV R2, R13 ;  /* 0x0000000d00027202 */ /* 0x000fe40000000f00 */
[----:B------:R-:W-:-:S07]  /*0540*/  IADD3 R4, PT, PT, R4, 0x10, RZ ;  /* 0x0000001004047810 */ /* 0x000fce0007ffe0ff */
.L_x_2:
[----:B0-----:R-:W-:Y:S01]  /*0550*/  LDS R23, [R4+-0x10] ;  /* 0xfffff00004177984 */ /* 0x001fe20000000800 */
[----:B------:R-:W-:Y:S01]  /*0560*/  IMAD R26, R15, 0x4, R2 ;  /* 0x000000040f1a7824 */ /* 0x000fe200078e0202 */
[----:B------:R-:W-:Y:S02]  /*0570*/  IADD3 R3, PT, PT, R3, 0x8, RZ ;  /* 0x0000000803037810 */ /* 0x000fe40007ffe0ff */
[----:B------:R0:W1:Y:S02]  /*0580*/  LDS R24, [R2] ;  /* 0x0000000002187984 */ /* 0x0000640000000800 */
[----:B------:R-:W-:Y:S02]  /*0590*/  LEA R18, R15, R26, 0x2 ;  /* 0x0000001a0f127211 */ /* 0x000fe400078e10ff */
[----:B------:R-:W-:Y:S01]  /*05a0*/  LDS R22, [R4+-0xc] ;  /* 0xfffff40004167984 */ /* 0x000fe20000000800 */
[----:B------:R-:W-:Y:S02]  /*05b0*/  ISETP.NE.AND P1, PT, R3, RZ, PT ;  /* 0x000000ff0300720c */ /* 0x000fe40003f25270 */
[C---:B------:R-:W-:Y:S01]  /*05c0*/  IMAD R28, R15.reuse, 0x4, R18 ;  /* 0x000000040f1c7824 */ /* 0x040fe200078e0212 */
[----:B------:R-:W2:Y:S01]  /*05d0*/  LDS R26, [R26] ;  /* 0x000000001a1a7984 */ /* 0x000ea20000000800 */
[----:B0-----:R-:W-:-:S03]  /*05e0*/  IMAD R2, R15, 0x20, R2 ;  /* 0x000000200f027824 */ /* 0x001fc600078e0202 */
[----:B------:R-:W-:Y:S04]  /*05f0*/  LDS R17, [R4+-0x8] ;  /* 0xfffff80004117984 */ /* 0x000fe80000000800 */
[----:B------:R-:W0:Y:S04]  /*0600*/  LDS R18, [R18] ;  /* 0x0000000012127984 */ /* 0x000e280000000800 */
[----:B------:R-:W-:Y:S04]  /*0610*/  LDS R5, [R4+-0x4] ;  /* 0xfffffc0004057984 */ /* 0x000fe80000000800 */
[----:B------:R-:W3:Y:S04]  /*0620*/  LDS R16, [R28] ;  /* 0x000000001c107984 */ /* 0x000ee80000000800 */
[----:B------:R-:W-:Y:S04]  /*0630*/  LDS R27, [R4+0x8] ;  /* 0x00000800041b7984 */ /* 0x000fe80000000800 */
[----:B------:R-:W-:Y:S01]  /*0640*/  LDS R29, [R4+0xc] ;  /* 0x00000c00041d7984 */ /* 0x000fe20000000800 */
[----:B-1----:R-:W-:Y:S01]  /*0650*/  FFMA R23, R23, R24, R14 ;  /* 0x0000001817177223 */ /* 0x002fe2000000000e */
[----:B------:R-:W-:-:S02]  /*0660*/  LEA R24, R15, R28, 0x2 ;  /* 0x0000001c0f187211 */ /* 0x000fc400078e10ff */
[----:B------:R-:W-:Y:S03]  /*0670*/  LDS R14, [R4] ;  /* 0x00000000040e7984 */ /* 0x000fe60000000800 */
[C---:B------:R-:W-:Y:S02]  /*0680*/  IMAD R25, R15.reuse, 0x4, R24 ;  /* 0x000000040f197824 */ /* 0x040fe400078e0218 */
[----:B--2---:R-:W-:Y:S02]  /*0690*/  FFMA R22, R22, R26, R23 ;  /* 0x0000001a16167223 */ /* 0x004fe40000000017 */
[----:B------:R-:W1:Y:S01]  /*06a0*/  LDS R23, [R24] ;  /* 0x0000000018177984 */ /* 0x000e620000000800 */
[----:B------:R-:W-:Y:S01]  /*06b0*/  LEA R26, R15, R25, 0x2 ;  /* 0x000000190f1a7211 */ /* 0x000fe200078e10ff */
[----:B0-----:R-:W-:Y:S02]  /*06c0*/  FFMA R22, R17, R18, R22 ;  /* 0x0000001211167223 */ /* 0x001fe40000000016 */
[----:B------:R0:W-:Y:S04]  /*06d0*/  LDS R17, [R4+0x4] ;  /* 0x0000040004117984 */ /* 0x0001e80000000800 */
[----:B------:R-:W2:Y:S01]  /*06e0*/  LDS R18, [R25] ;  /* 0x0000000019127984 */ /* 0x000ea20000000800 */
[----:B---3--:R-:W-:Y:S01]  /*06f0*/  FFMA R5, R5, R16, R22 ;  /* 0x0000001005057223 */ /* 0x008fe20000000016 */
[----:B------:R-:W-:Y:S01]  /*0700*/  IMAD R16, R15, 0x4, R26 ;  /* 0x000000040f107824 */ /* 0x000fe200078e021a */
[----:B0-----:R-:W-:Y:S01]  /*0710*/  IADD3 R4, PT, PT, R4, 0x20, RZ ;  /* 0x0000002004047810 */ /* 0x001fe20007ffe0ff */
[----:B------:R-:W0:Y:S04]  /*0720*/  LDS R26, [R26] ;  /* 0x000000001a1a7984 */ /* 0x000e280000000800 */
[----:B------:R-:W3:Y:S01]  /*0730*/  LDS R16, [R16] ;  /* 0x0000000010107984 */ /* 0x000ee20000000800 */
[----:B-1----:R-:W-:-:S04]  /*0740*/  FFMA R14, R14, R23, R5 ;  /* 0x000000170e0e7223 */ /* 0x002fc80000000005 */
[----:B--2---:R-:W-:-:S04]  /*0750*/  FFMA R14, R17, R18, R14 ;  /* 0x00000012110e7223 */ /* 0x004fc8000000000e */
[----:B0-----:R-:W-:-:S04]  /*0760*/  FFMA R14, R27, R26, R14 ;  /* 0x0000001a1b0e7223 */ /* 0x001fc8000000000e */
[----:B---3--:R-:W-:Y:S01]  /*0770*/  FFMA R14, R29, R16, R14 ;  /* 0x000000101d0e7223 */ /* 0x008fe2000000000e */
[----:B------:R-:W-:Y:S06]  /*0780*/  @P1 BRA `(.L_x_2) ;  /* 0xfffffffc00701947 */ /* 0x000fec000383ffff */
[----:B------:R-:W-:-:S07]  /*0790*/  IMAD.MOV.U32 R4, RZ, RZ, R10 ;  /* 0x000000ffff047224 */ /* 0x000fce00078e000a */
.L_x_1:
[----:B------:R-:W-:-:S13]  /*07a0*/  ISETP.NE.AND P1, PT, R20, RZ, PT ;  /* 0x000000ff1400720c */ /* 0x000fda0003f25270 */
[----:B------:R-:W-:Y:S05]  /*07b0*/  @!P1 BRA `(.L_x_3) ;  /* 0x0000000000c09947 */ /* 0x000fea0003800000 */
[----:B------:R-:W-:Y:S02]  /*07c0*/  IADD3 R2, PT, PT, R20, -0x1, RZ ;  /* 0xffffffff14027810 */ /* 0x000fe40007ffe0ff */
[----:B------:R-:W-:Y:S02]  /*07d0*/  ISETP.NE.AND P2, PT, R21, RZ, PT ;  /* 0x000000ff1500720c */ /* 0x000fe40003f45270 */
[----:B------:R-:W-:-:S13]  /*07e0*/  ISETP.GE.U32.AND P1, PT, R2, 0x3, PT ;  /* 0x000000030200780c */ /* 0x000fda0003f26070 */
[----:B------:R-:W-:Y:S05]  /*07f0*/  @!P1 BRA `(.L_x_4) ;  /* 0x0000000000509947 */ /* 0x000fea0003800000 */
[C---:B------:R-:W-:Y:S02]  /*0800*/  IMAD R3, R4.reuse, R15, R6 ;  /* 0x0000000f04037224 */ /* 0x040fe400078e0206 */
[----:B------:R-:W-:Y:S02]  /*0810*/  IMAD.IADD R2, R11, 0x1, R4 ;  /* 0x000000010b027824 */ /* 0x000fe400078e0204 */
[----:B------:R-:W-:Y:S01]  /*0820*/  VIADD R4, R4, 0x4 ;  /* 0x0000000404047836 */ /* 0x000fe20000000000 */
[----:B0-----:R-:W-:Y:S02]  /*0830*/  LEA R16, R3, UR6, 0x2 ;  /* 0x0000000603107c11 */ /* 0x001fe4000f8e10ff */
[----:B------:R-:W-:Y:S02]  /*0840*/  LEA R2, R2, UR5, 0x2 ;  /* 0x0000000502027c11 */ /* 0x000fe4000f8e10ff */
[C---:B------:R-:W-:Y:S01]  /*0850*/  LEA R22, R15.reuse, R16, 0x2 ;  /* 0x000000100f167211 */ /* 0x040fe200078e10ff */
[----:B------:R-:W-:Y:S04]  /*0860*/  LDS R5, [R16] ;  /* 0x0000000010057984 */ /* 0x000fe80000000800 */
[----:B------:R-:W0:Y:S01]  /*0870*/  LDS R3, [R2] ;  /* 0x0000000002037984 */ /* 0x000e220000000800 */
[----:B------:R-:W-:-:S03]  /*0880*/  IMAD R26, R15, 0x4, R22 ;  /* 0x000000040f1a7824 */ /* 0x000fc600078e0216 */
[----:B------:R-:W-:Y:S02]  /*0890*/  LDS R18, [R2+0x4] ;  /* 0x0000040002127984 */ /* 0x000fe40000000800 */
[----:B------:R-:W-:Y:S02]  /*08a0*/  LEA R17, R15, R26, 0x2 ;  /* 0x0000001a0f117211 */ /* 0x000fe400078e10ff */
[----:B------:R-:W1:Y:S04]  /*08b0*/  LDS R22, [R22] ;  /* 0x0000000016167984 */ /* 0x000e680000000800 */
[----:B------:R-:W-:Y:S04]  /*08c0*/  LDS R24, [R2+0x8] ;  /* 0x0000080002187984 */ /* 0x000fe80000000800 */
[----:B------:R-:W2:Y:S04]  /*08d0*/  LDS R26, [R26] ;  /* 0x000000001a1a7984 */ /* 0x000ea80000000800 */
[----:B------:R-:W-:Y:S04]  /*08e0*/  LDS R28, [R2+0xc] ;  /* 0x00000c00021c7984 */ /* 0x000fe80000000800 */
[----:B------:R-:W3:Y:S01]  /*08f0*/  LDS R17, [R17] ;  /* 0x0000000011117984 */ /* 0x000ee20000000800 */
[----:B0-----:R-:W-:-:S04]  /*0900*/  FFMA R3, R3, R5, R14 ;  /* 0x0000000503037223 */ /* 0x001fc8000000000e */
[----:B-1----:R-:W-:-:S04]  /*0910*/  FFMA R3, R18, R22, R3 ;  /* 0x0000001612037223 */ /* 0x002fc80000000003 */
[----:B--2---:R-:W-:-:S04]  /*0920*/  FFMA R3, R24, R26, R3 ;  /* 0x0000001a18037223 */ /* 0x004fc80000000003 */
[----:B---3--:R-:W-:-:S07]  /*0930*/  FFMA R14, R28, R17, R3 ;  /* 0x000000111c0e7223 */ /* 0x008fce0000000003 */
.L_x_4:
[----:B------:R-:W-:Y:S05]  /*0940*/  @!P2 BRA `(.L_x_3) ;  /* 0x00000000005ca947 */ /* 0x000fea0003800000 */
[----:B------:R-:W-:Y:S02]  /*0950*/  ISETP.NE.AND P1, PT, R21, 0x1, PT ;  /* 0x000000011500780c */ /* 0x000fe40003f25270 */
[----:B------:R-:W-:-:S11]  /*0960*/  LOP3.LUT P2, RZ, R19, 0x1, RZ, 0xc0, !PT ;  /* 0x0000000113ff7812 */ /* 0x000fd6000784c0ff */
[----:B------:R-:W-:Y:S05]  /*0970*/  @!P1 BRA `(.L_x_5) ;  /* 0x0000000000309947 */ /* 0x000fea0003800000 */
[C---:B------:R-:W-:Y:S01]  /*0980*/  IMAD R3, R4.reuse, R15, R6 ;  /* 0x0000000f04037224 */ /* 0x040fe200078e0206 */
[----:B------:R-:W-:Y:S02]  /*0990*/  IADD3 R2, PT, PT, R11, R4, RZ ;  /* 0x000000040b027210 */ /* 0x000fe40007ffe0ff */
[----:B------:R-:W-:Y:S02]  /*09a0*/  IADD3 R4, PT, PT, R4, 0x2, RZ ;  /* 0x0000000204047810 */ /* 0x000fe40007ffe0ff */
[----:B0-----:R-:W-:Y:S02]  /*09b0*/  LEA R16, R3, UR6, 0x2 ;  /* 0x0000000603107c11 */ /* 0x001fe4000f8e10ff */
[----:B------:R-:W-:-:S03]  /*09c0*/  LEA R2, R2, UR5, 0x2 ;  /* 0x0000000502027c11 */ /* 0x000fc6000f8e10ff */
[----:B------:R-:W-:Y:S01]  /*09d0*/  IMAD R17, R15, 0x4, R16 ;  /* 0x000000040f117824 */ /* 0x000fe200078e0210 */
[----:B------:R-:W-:Y:S04]  /*09e0*/  LDS R5, [R16] ;  /* 0x0000000010057984 */ /* 0x000fe80000000800 */
[----:B------:R-:W0:Y:S04]  /*09f0*/  LDS R3, [R2] ;  /* 0x0000000002037984 */ /* 0x000e280000000800 */
[----:B------:R-:W-:Y:S04]  /*0a00*/  LDS R18, [R2+0x4] ;  /* 0x0000040002127984 */ /* 0x000fe80000000800 */
[----:B------:R-:W1:Y:S01]  /*0a10*/  LDS R17, [R17] ;  /* 0x0000000011117984 */ /* 0x000e620000000800 */
[----:B0-----:R-:W-:-:S04]  /*0a20*/  FFMA R3, R3, R5, R14 ;  /* 0x0000000503037223 */ /* 0x001fc8000000000e */
[----:B-1----:R-:W-:-:S07]  /*0a30*/  FFMA R14, R18, R17, R3 ;  /* 0x00000011120e7223 */ /* 0x002fce0000000003 */
.L_x_5:
[----:B------:R-:W-:Y:S05]  /*0a40*/  @!P2 BRA `(.L_x_3) ;  /* 0x00000000001ca947 */ /* 0x000fea0003800000 */
[----:B------:R-:W-:Y:S01]  /*0a50*/  IMAD R15, R4, R15, R6 ;  /* 0x0000000f040f7224 */ /* 0x000fe200078e0206 */
[----:B------:R-:W-:-:S04]  /*0a60*/  IADD3 R2, PT, PT, R11, R4, RZ ;  /* 0x000000040b027210 */ /* 0x000fc80007ffe0ff */
[----:B------:R-:W-:Y:S02]  /*0a70*/  LEA R15, R15, UR6, 0x2 ;  /* 0x000000060f0f7c11 */ /* 0x000fe4000f8e10ff */
[----:B------:R-:W-:-:S04]  /*0a80*/  LEA R2, R2, UR5, 0x2 ;  /* 0x0000000502027c11 */ /* 0x000fc8000f8e10ff */
[----:B------:R-:W-:Y:S04]  /*0a90*/  LDS R15, [R15] ;  /* 0x000000000f0f7984 */ /* 0x000fe80000000800 */
[----:B------:R-:W1:Y:S02]  /*0aa0*/  LDS R3, [R2] ;  /* 0x0000000002037984 */ /* 0x000e640000000800 */
[----:B-1----:R-:W-:-:S07]  /*0ab0*/  FFMA R14, R3, R15, R14 ;  /* 0x0000000f030e7223 */ /* 0x002fce000000000e */
.L_x_3:
[----:B------:R-:W-:Y:S06]  /*0ac0*/  BAR.SYNC.DEFER_BLOCKING 0x0 ;  /* 0x0000000000007b1d */ /* 0x000fec0000010000 */
[----:B------:R-:W-:Y:S05]  /*0ad0*/  @!P0 BRA `(.L_x_6) ;  /* 0xfffffff800148947 */ /* 0x000fea000383ffff */
.L_x_0:
[----:B------:R-:W1:Y:S01]  /*0ae0*/  LDCU UR4, c[0x0][0x388] ;  /* 0x00007100ff0477ac */ /* 0x000e620008000800 */
[----:B------:R-:W2:Y:S01]  /*0af0*/  LDCU UR5, c[0x0][0x380] ;  /* 0x00007000ff0577ac */ /* 0x000ea20008000800 */
[----:B-1----:R-:W-:-:S04]  /*0b00*/  ISETP.GE.AND P0, PT, R9, UR4, PT ;  /* 0x0000000409007c0c */ /* 0x002fc8000bf06270 */
[----:B--2---:R-:W-:-:S13]  /*0b10*/  ISETP.GE.OR P0, PT, R8, UR5, P0 ;  /* 0x0000000508007c0c */ /* 0x004fda0008706670 */
[----:B------:R-:W-:Y:S05]  /*0b20*/  @P0 EXIT ;  /* 0x000000000000094d */ /* 0x000fea0003800000 */
[----:B------:R-:W1:Y:S01]  /*0b30*/  LDC.64 R2, c[0x0][0x3a0] ;  /* 0x0000e800ff027b82 */ /* 0x000e620000000a00 */
[----:B------:R-:W-:-:S04]  /*0b40*/  IMAD R9, R8, UR4, R9 ;  /* 0x0000000408097c24 */ /* 0x000fc8000f8e0209 */
[----:B-1----:R-:W-:-:S05]  /*0b50*/  IMAD.WIDE R2, R9, 0x4, R2 ;  /* 0x0000000409027825 */ /* 0x002fca00078e0202 */
[----:B------:R-:W-:Y:S01]  /*0b60*/  STG.E desc[UR8][R2.64], R14 ;  /* 0x0000000e02007986 */ /* 0x000fe2000c101908 */
[----:B------:R-:W-:Y:S05]  /*0b70*/  EXIT ;  /* 0x000000000000794d */ /* 0x000fea0003800000 */
.L_x_7:
[----:B------:R-:W-:-:S00]  /*0b80*/  BRA `(.L_x_7) ;  /* 0xfffffffc00fc7947 */ /* 0x000fc0000383ffff */
[----:B------:R-:W-:-:S00]  /*0b90*/  NOP ;  /* 0x0000000000007918 */ /* 0x000fc00000000000 */
        /* <DEDUP_REMOVED lines=14> */
.L_x_13:


//--------------------- .text._Z31matrixMulKernel_1thread1elementiiiPKfS0_Pf --------------------------
	.section	.text._Z31matrixMulKernel_1thread1elementiiiPKfS0_Pf,"ax",@progbits
	.align	128
        .global         _Z31matrixMulKernel_1thread1elementiiiPKfS0_Pf
        .type           _Z31matrixMulKernel_1thread1elementiiiPKfS0_Pf,@function
        .size           _Z31matrixMulKernel_1thread1elementiiiPKfS0_Pf,(.L_x_14 - _Z31matrixMulKernel_1thread1elementiiiPKfS0_Pf)
        .other          _Z31matrixMulKernel_1thread1elementiiiPKfS0_Pf,@"STO_CUDA_ENTRY STV_DEFAULT"
_Z31matrixMulKernel_1thread1elementiiiPKfS0_Pf:
.text._Z31matrixMulKernel_1thread1elementiiiPKfS0_Pf:
[----:B------:R-:W-:Y:S01]  /*0000*/  LDC R1, c[0x0][0x37c] ;  /* 0x0000df00ff017b82 */ /* 0x000fe20000000800 */
[----:B------:R-:W0:Y:S07]  /*0010*/  S2R R5, SR_TID.X ;  /* 0x0000000000057919 */ /* 0x000e2e0000002100 */
[----:B------:R-:W1:Y:S01]  /*0020*/  LDC R16, c[0x0][0x364] ;  /* 0x0000d900ff107b82 */ /* 0x000e620000000800 */
[----:B------:R-:W2:Y:S01]  /*0030*/  LDCU UR6, c[0x0][0x380] ;  /* 0x00007000ff0677ac */ /* 0x000ea20008000800 */
[----:B------:R-:W1:Y:S06]  /*0040*/  S2R R3, SR_TID.Y ;  /* 0x0000000000037919 */ /* 0x000e6c0000002200 */
[----:B------:R-:W0:Y:S08]  /*0050*/  S2UR UR5, SR_CTAID.X ;  /* 0x00000000000579c3 */ /* 0x000e300000002500 */
[----:B------:R-:W0:Y:S08]  /*0060*/  LDC R0, c[0x0][0x360] ;  /* 0x0000d800ff007b82 */ /* 0x000e300000000800 */
[----:B------:R-:W1:Y:S08]  /*0070*/  S2UR UR4, SR_CTAID.Y ;  /* 0x00000000000479c3 */ /* 0x000e700000002600 */
[----:B------:R-:W3:Y:S01]  /*0080*/  LDC R17, c[0x0][0x388] ;  /* 0x0000e200ff117b82 */ /* 0x000ee20000000800 */
[----:B0-----:R-:W-:-:S02]  /*0090*/  IMAD R0, R0, UR5, R5 ;  /* 0x0000000500007c24 */ /* 0x001fc4000f8e0205 */
[----:B-1----:R-:W-:-:S03]  /*00a0*/  IMAD R16, R16, UR4, R3 ;  /* 0x0000000410107c24 */ /* 0x002fc6000f8e0203 */
[----:B---3--:R-:W-:-:S04]  /*00b0*/  ISETP.GE.AND P0, PT, R0, R17, PT ;  /* 0x000000110000720c */ /* 0x008fc80003f06270 */
[----:B--2---:R-:W-:-:S13]  /*00c0*/  ISETP.GE.OR P0, PT, R16, UR6, P0 ;  /* 0x0000000610007c0c */ /* 0x004fda0008706670 */
[----:B------:R-:W-:Y:S05]  /*00d0*/  @P0 EXIT ;  /* 0x000000000000094d */ /* 0x000fea0003800000 */
[----:B------:R-:W0:Y:S01]  /*00e0*/  LDC R19, c[0x0][0x384] ;  /* 0x0000e100ff137b82 */ /* 0x000e220000000800 */
[----:B------:R-:W1:Y:S01]  /*00f0*/  LDCU.64 UR4, c[0x0][0x358] ;  /* 0x00006b00ff0477ac */ /* 0x000e620008000a00 */
[----:B------:R-:W-:Y:S01]  /*0100*/  HFMA2 R24, -RZ, RZ, 0, 0 ;  /* 0x00000000ff187431 */ /* 0x000fe200000001ff */
[----:B0-----:R-:W-:-:S13]  /*0110*/  ISETP.GE.AND P0, PT, R19, 0x1, PT ;  /* 0x000000011300780c */ /* 0x001fda0003f06270 */
[----:B-1----:R-:W-:Y:S05]  /*0120*/  @!P0 BRA `(.L_x_8) ;  /* 0x0000000400e08947 */ /* 0x002fea0003800000 */
[C---:B------:R-:W-:Y:S01]  /*0130*/  ISETP.GE.U32.AND P1, PT, R19.reuse, 0x8, PT ;  /* 0x000000081300780c */ /* 0x040fe20003f26070 */
[----:B------:R-:W-:Y:S01]  /*0140*/  IMAD R20, R16, R19, RZ ;  /* 0x0000001310147224 */ /* 0x000fe200078e02ff */
[----:B------:R-:W-:Y:S02]  /*0150*/  LOP3.LUT R27, R19, 0x7, RZ, 0xc0, !PT ;  /* 0x00000007131b7812 */ /* 0x000fe400078ec0ff */
[----:B------:R-:W-:Y:S02]  /*0160*/  MOV R24, RZ ;  /* 0x000000ff00187202 */ /* 0x000fe40000000f00 */
[----:B------:R-:W-:Y:S02]  /*0170*/  ISETP.NE.AND P0, PT, R27, RZ, PT ;  /* 0x000000ff1b00720c */ /* 0x000fe40003f05270 */
[----:B------:R-:W-:-:S05]  /*0180*/  MOV R21, RZ ;  /* 0x000000ff00157202 */ /* 0x000fca0000000f00 */
[----:B------:R-:W-:Y:S06]  /*0190*/  @!P1 BRA `(.L_x_9) ;  /* 0x0000000000c49947 */ /* 0x000fec0003800000 */
[----:B------:R-:W0:Y:S01]  /*01a0*/  LDC.64 R2, c[0x0][0x390] ;  /* 0x0000e400ff027b82 */ /* 0x000e220000000a00 */
[----:B------:R-:W-:Y:S02]  /*01b0*/  LOP3.LUT R21, R19, 0x7ffffff8, RZ, 0xc0, !PT ;  /* 0x7ffffff813157812 */ /* 0x000fe400078ec0ff */
[----:B------:R-:W-:Y:S02]  /*01c0*/  MOV R24, RZ ;  /* 0x000000ff00187202 */ /* 0x000fe40000000f00 */
[----:B------:R-:W-:Y:S02]  /*01d0*/  MOV R18, R0 ;  /* 0x0000000000127202 */ /* 0x000fe40000000f00 */
[----:B------:R-:W-:Y:S01]  /*01e0*/  IADD3 R22, PT, PT, -R21, RZ, RZ ;  /* 0x000000ff15167210 */ /* 0x000fe20007ffe1ff */
[----:B0-----:R-:W-:-:S03]  /*01f0*/  IMAD.WIDE.U32 R2, R20, 0x4, R2 ;  /* 0x0000000414027825 */ /* 0x001fc600078e0002 */
[----:B------:R-:W-:-:S04]  /*0200*/  IADD3 R4, P1, PT, R2, 0x10, RZ ;  /* 0x0000001002047810 */ /* 0x000fc80007f3e0ff */
[----:B------:R-:W-:-:S09]  /*0210*/  IADD3.X R5, PT, PT, RZ, R3, RZ, P1, !PT ;  /* 0x00000003ff057210 */ /* 0x000fd20000ffe4ff */
.L_x_10:
[----:B------:R-:W0:Y:S01]  /*0220*/  LDC.64 R14, c[0x0][0x398] ;  /* 0x0000e600ff0e7b82 */ /* 0x000e220000000a00 */
[----:B------:R-:W-:Y:S02]  /*0230*/  MOV R2, R4 ;  /* 0x0000000400027202 */ /* 0x000fe40000000f00 */
[----:B------:R-:W-:-:S05]  /*0240*/  MOV R3, R5 ;  /* 0x0000000500037202 */ /* 0x000fca0000000f00 */
[----:B------:R-:W2:Y:S04]  /*0250*/  LDG.E R25, desc[UR4][R2.64+-0x10] ;  /* 0xfffff00402197981 */ /* 0x000ea8000c1e1900 */
[----:B------:R-:W3:Y:S04]  /*0260*/  LDG.E R23, desc[UR4][R2.64+-0xc] ;  /* 0xfffff40402177981 */ /* 0x000ee8000c1e1900 */
[----:B------:R-:W4:Y:S04]  /*0270*/  LDG.E R29, desc[UR4][R2.64+-0x8] ;  /* 0xfffff804021d7981 */ /* 0x000f28000c1e1900 */
[----:B------:R-:W5:Y:S01]  /*0280*/  LDG.E R28, desc[UR4][R2.64+-0x4] ;  /* 0xfffffc04021c7981 */ /* 0x000f62000c1e1900 */
[----:B0-----:R-:W-:-:S05]  /*0290*/  IMAD.WIDE R14, R18, 0x4, R14 ;  /* 0x00000004120e7825 */ /* 0x001fca00078e020e */
[----:B------:R0:W2:Y:S01]  /*02a0*/  LDG.E R26, desc[UR4][R14.64] ;  /* 0x000000040e1a7981 */ /* 0x0000a2000c1e1900 */
[----:B------:R-:W-:-:S04]  /*02b0*/  IMAD.WIDE R12, R17, 0x4, R14 ;  /* 0x00000004110c7825 */ /* 0x000fc800078e020e */
[C---:B------:R-:W-:Y:S02]  /*02c0*/  IMAD.WIDE R4, R17.reuse, 0x4, R12 ;  /* 0x0000000411047825 */ /* 0x040fe400078e020c */
[----:B------:R-:W3:Y:S02]  /*02d0*/  LDG.E R12, desc[UR4][R12.64] ;  /* 0x000000040c0c7981 */ /* 0x000ee4000c1e1900 */
[C---:B------:R-:W-:Y:S02]  /*02e0*/  IMAD.WIDE R8, R17.reuse, 0x4, R4 ;  /* 0x0000000411087825 */ /* 0x040fe400078e0204 */
[----:B------:R-:W4:Y:S02]  /*02f0*/  LDG.E R4, desc[UR4][R4.64] ;  /* 0x0000000404047981 */ /* 0x000f24000c1e1900 */
[C---:B------:R-:W-:Y:S02]  /*0300*/  IMAD.WIDE R6, R17.reuse, 0x4, R8 ;  /* 0x0000000411067825 */ /* 0x040fe400078e0208 */
[----:B------:R-:W5:Y:S02]  /*0310*/  LDG.E R8, desc[UR4][R8.64] ;  /* 0x0000000408087981 */ /* 0x000f64000c1e1900 */
[----:B------:R-:W-:-:S02]  /*0320*/  IMAD.WIDE R10, R17, 0x4, R6 ;  /* 0x00000004110a7825 */ /* 0x000fc400078e0206 */
[----:B------:R-:W5:Y:S04]  /*0330*/  LDG.E R5, desc[UR4][R2.64] ;  /* 0x0000000402057981 */ /* 0x000f68000c1e1900 */
[----:B------:R-:W5:Y:S01]  /*0340*/  LDG.E R6, desc[UR4][R6.64] ;  /* 0x0000000406067981 */ /* 0x000f62000c1e1900 */
[----:B0-----:R-:W-:-:S03]  /*0350*/  IMAD.WIDE R14, R17, 0x4, R10 ;  /* 0x00000004110e7825 */ /* 0x001fc600078e020a */
[----:B------:R-:W5:Y:S04]  /*0360*/  LDG.E R10, desc[UR4][R10.64] ;  /* 0x000000040a0a7981 */ /* 0x000f68000c1e1900 */
[----:B------:R-:W5:Y:S04]  /*0370*/  LDG.E R13, desc[UR4][R14.64] ;  /* 0x000000040e0d7981 */ /* 0x000f68000c1e1900 */
[----:B------:R-:W5:Y:S04]  /*0380*/  LDG.E R7, desc[UR4][R2.64+0x4] ;  /* 0x0000040402077981 */ /* 0x000f68000c1e1900 */
[----:B------:R-:W5:Y:S01]  /*0390*/  LDG.E R9, desc[UR4][R2.64+0xc] ;  /* 0x00000c0402097981 */ /* 0x000f62000c1e1900 */
[----:B--2---:R-:W-:Y:S01]  /*03a0*/  FFMA R26, R25, R26, R24 ;  /* 0x0000001a191a7223 */ /* 0x004fe20000000018 */
[----:B------:R-:W-:-:S02]  /*03b0*/  IMAD.WIDE R24, R17, 0x4, R14 ;  /* 0x0000000411187825 */ /* 0x000fc400078e020e */
[----:B------:R-:W2:Y:S04]  /*03c0*/  LDG.E R14, desc[UR4][R2.64+0x8] ;  /* 0x00000804020e7981 */ /* 0x000ea8000c1e1900 */
[----:B------:R-:W2:Y:S01]  /*03d0*/  LDG.E R24, desc[UR4][R24.64] ;  /* 0x0000000418187981 */ /* 0x000ea2000c1e1900 */
[----:B---3--:R-:W-:Y:S01]  /*03e0*/  FFMA R12, R23, R12, R26 ;  /* 0x0000000c170c7223 */ /* 0x008fe2000000001a */
[----:B------:R-:W-:-:S03]  /*03f0*/  IADD3 R22, PT, PT, R22, 0x8, RZ ;  /* 0x0000000816167810 */ /* 0x000fc60007ffe0ff */
[----:B----4-:R-:W-:Y:S01]  /*0400*/  FFMA R29, R29, R4, R12 ;  /* 0x000000041d1d7223 */ /* 0x010fe2000000000c */
[----:B------:R-:W-:-:S03]  /*0410*/  ISETP.NE.AND P1, PT, R22, RZ, PT ;  /* 0x000000ff1600720c */ /* 0x000fc60003f25270 */
[----:B-----5:R-:W-:Y:S01]  /*0420*/  FFMA R8, R28, R8, R29 ;  /* 0x000000081c087223 */ /* 0x020fe2000000001d */
[----:B------:R-:W-:-:S03]  /*0430*/  IADD3 R4, P2, PT, R2, 0x20, RZ ;  /* 0x0000002002047810 */ /* 0x000fc60007f5e0ff */
[----:B------:R-:W-:Y:S01]  /*0440*/  FFMA R6, R5, R6, R8 ;  /* 0x0000000605067223 */ /* 0x000fe20000000008 */
[----:B------:R-:W-:Y:S02]  /*0450*/  IADD3.X R5, PT, PT, RZ, R3, RZ, P2, !PT ;  /* 0x00000003ff057210 */ /* 0x000fe400017fe4ff */
[----:B------:R-:W-:Y:S01]  /*0460*/  LEA R18, R17, R18, 0x3 ;  /* 0x0000001211127211 */ /* 0x000fe200078e18ff */
[----:B------:R-:W-:-:S04]  /*0470*/  FFMA R7, R7, R10, R6 ;  /* 0x0000000a07077223 */ /* 0x000fc80000000006 */
[----:B--2---:R-:W-:-:S04]  /*0480*/  FFMA R14, R14, R13, R7 ;  /* 0x0000000d0e0e7223 */ /* 0x004fc80000000007 */
[----:B------:R-:W-:Y:S01]  /*0490*/  FFMA R24, R9, R24, R14 ;  /* 0x0000001809187223 */ /* 0x000fe2000000000e */
[----:B------:R-:W-:Y:S06]  /*04a0*/  @P1 BRA `(.L_x_10) ;  /* 0xfffffffc005c1947 */ /* 0x000fec000383ffff */
.L_x_9:
[----:B------:R-:W-:Y:S05]  /*04b0*/  @!P0 BRA `(.L_x_8) ;  /* 0x0000000000fc8947 */ /* 0x000fea0003800000 */
[----:B------:R-:W-:Y:S02]  /*04c0*/  ISETP.GE.U32.AND P1, PT, R27, 0x4, PT ;  /* 0x000000041b00780c */ /* 0x000fe40003f26070 */
[----:B------:R-:W-:-:S04]  /*04d0*/  LOP3.LUT R14, R19, 0x3, RZ, 0xc0, !PT ;  /* 0x00000003130e7812 */ /* 0x000fc800078ec0ff */
[----:B------:R-:W-:-:S07]  /*04e0*/  ISETP.NE.AND P0, PT, R14, RZ, PT ;  /* 0x000000ff0e00720c */ /* 0x000fce0003f05270 */
[----:B------:R-:W-:Y:S06]  /*04f0*/  @!P1 BRA `(.L_x_11) ;  /* 0x00000000006c9947 */ /* 0x000fec0003800000 */
[----:B------:R-:W0:Y:S01]  /*0500*/  LDC.64 R4, c[0x0][0x398] ;  /* 0x0000e600ff047b82 */ /* 0x000e220000000a00 */
[----:B------:R-:W1:Y:S01]  /*0510*/  LDCU.64 UR6, c[0x0][0x390] ;  /* 0x00007200ff0677ac */ /* 0x000e620008000a00 */
[----:B------:R-:W-:Y:S01]  /*0520*/  IMAD R7, R21, R17, R0 ;  /* 0x0000001115077224 */ /* 0x000fe200078e0200 */
[CC--:B------:R-:W-:Y:S02]  /*0530*/  IADD3 R3, PT, PT, R20.reuse, R21.reuse, RZ ;  /* 0x0000001514037210 */ /* 0x0c0fe40007ffe0ff */
[----:B------:R-:W-:-:S03]  /*0540*/  IADD3 R8, P1, PT, R20, R21, RZ ;  /* 0x0000001514087210 */ /* 0x000fc60007f3e0ff */
[----:B------:R-:W2:Y:S01]  /*0550*/  LDC.64 R12, c[0x0][0x390] ;  /* 0x0000e400ff0c7b82 */ /* 0x000ea20000000a00 */
[----:B0-----:R-:W-:-:S04]  /*0560*/  IMAD.WIDE R4, R7, 0x4, R4 ;  /* 0x0000000407047825 */ /* 0x001fc800078e0204 */
[----:B------:R-:W-:Y:S02]  /*0570*/  IMAD.WIDE R6, R17, 0x4, R4 ;  /* 0x0000000411067825 */ /* 0x000fe400078e0204 */
[----:B------:R-:W3:Y:S02]  /*0580*/  LDG.E R4, desc[UR4][R4.64] ;  /* 0x0000000404047981 */ /* 0x000ee4000c1e1900 */
[----:B--2---:R-:W-:Y:S01]  /*0590*/  IMAD.WIDE.U32 R12, R3, 0x4, R12 ;  /* 0x00000004030c7825 */ /* 0x004fe200078e000c */
[----:B------:R-:W-:Y:S02]  /*05a0*/  IADD3.X R3, PT, PT, RZ, RZ, RZ, P1, !PT ;  /* 0x000000ffff037210 */ /* 0x000fe40000ffe4ff */
[----:B-1----:R-:W-:-:S03]  /*05b0*/  LEA R2, P1, R8, UR6, 0x2 ;  /* 0x0000000608027c11 */ /* 0x002fc6000f8210ff */
[----:B------:R-:W3:Y:S01]  /*05c0*/  LDG.E R13, desc[UR4][R12.64] ;  /* 0x000000040c0d7981 */ /* 0x000ee2000c1e1900 */
[----:B------:R-:W-:Y:S01]  /*05d0*/  LEA.HI.X R3, R8, UR7, R3, 0x2, P1 ;  /* 0x0000000708037c11 */ /* 0x000fe200088f1403 */
[C---:B------:R-:W-:Y:S02]  /*05e0*/  IMAD.WIDE R8, R17.reuse, 0x4, R6 ;  /* 0x0000000411087825 */ /* 0x040fe400078e0206 */
[----:B------:R-:W2:Y:S04]  /*05f0*/  LDG.E R6, desc[UR4][R6.64] ;  /* 0x0000000406067981 */ /* 0x000ea8000c1e1900 */
[----:B------:R-:W2:Y:S01]  /*0600*/  LDG.E R15, desc[UR4][R2.64+0x4] ;  /* 0x00000404020f7981 */ /* 0x000ea2000c1e1900 */
[----:B------:R-:W-:-:S03]  /*0610*/  IMAD.WIDE R10, R17, 0x4, R8 ;  /* 0x00000004110a7825 */ /* 0x000fc600078e0208 */
[----:B------:R-:W4:Y:S04]  /*0620*/  LDG.E R22, desc[UR4][R8.64] ;  /* 0x0000000408167981 */ /* 0x000f28000c1e1900 */
[----:B------:R-:W4:Y:S04]  /*0630*/  LDG.E R18, desc[UR4][R2.64+0x8] ;  /* 0x0000080402127981 */ /* 0x000f28000c1e1900 */
[----:B------:R-:W5:Y:S04]  /*0640*/  LDG.E R26, desc[UR4][R2.64+0xc] ;  /* 0x00000c04021a7981 */ /* 0x000f68000c1e1900 */
[----:B------:R-:W5:Y:S01]  /*0650*/  LDG.E R10, desc[UR4][R10.64] ;  /* 0x000000040a0a7981 */ /* 0x000f62000c1e1900 */
[----:B------:R-:W-:Y:S01]  /*0660*/  IADD3 R21, PT, PT, R21, 0x4, RZ ;  /* 0x0000000415157810 */ /* 0x000fe20007ffe0ff */
[----:B---3--:R-:W-:-:S04]  /*0670*/  FFMA R24, R13, R4, R24 ;  /* 0x000000040d187223 */ /* 0x008fc80000000018 */
[----:B--2---:R-:W-:-:S04]  /*0680*/  FFMA R15, R15, R6, R24 ;  /* 0x000000060f0f7223 */ /* 0x004fc80000000018 */
[----:B----4-:R-:W-:-:S04]  /*0690*/  FFMA R15, R18, R22, R15 ;  /* 0x00000016120f7223 */ /* 0x010fc8000000000f */
[----:B-----5:R-:W-:-:S07]  /*06a0*/  FFMA R24, R26, R10, R15 ;  /* 0x0000000a1a187223 */ /* 0x020fce000000000f */
.L_x_11:
[----:B------:R-:W-:Y:S05]  /*06b0*/  @!P0 BRA `(.L_x_8) ;  /* 0x00000000007c8947 */ /* 0x000fea0003800000 */
[----:B------:R-:W-:Y:S01]  /*06c0*/  ISETP.NE.AND P1, PT, R14, 0x1, PT ;  /* 0x000000010e00780c */ /* 0x000fe20003f25270 */
[----:B------:R-:W0:Y:S01]  /*06d0*/  LDC.64 R10, c[0x0][0x390] ;  /* 0x0000e400ff0a7b82 */ /* 0x000e220000000a00 */
[----:B------:R-:W-:-:S04]  /*06e0*/  LOP3.LUT R19, R19, 0x1, RZ, 0xc0, !PT ;  /* 0x0000000113137812 */ /* 0x000fc800078ec0ff */
[----:B------:R-:W-:-:S03]  /*06f0*/  ISETP.NE.U32.AND P0, PT, R19, 0x1, PT ;  /* 0x000000011300780c */ /* 0x000fc60003f05070 */
[----:B------:R-:W1:Y:S04]  /*0700*/  LDC.64 R8, c[0x0][0x398] ;  /* 0x0000e600ff087b82 */ /* 0x000e680000000a00 */
[CC--:B------:R-:W-:Y:S02]  /*0710*/  @P1 IADD3 R13, PT, PT, R20.reuse, R21.reuse, RZ ;  /* 0x00000015140d1210 */ /* 0x0c0fe40007ffe0ff */
[----:B------:R-:W-:Y:S02]  /*0720*/  @P1 IADD3 R12, P2, PT, R20, R21, RZ ;  /* 0x00000015140c1210 */ /* 0x000fe40007f5e0ff */
[----:B------:R-:W2:Y:S02]  /*0730*/  @P1 LDC.64 R2, c[0x0][0x390] ;  /* 0x0000e400ff021b82 */ /* 0x000ea40000000a00 */
[----:B------:R-:W-:-:S06]  /*0740*/  @P1 IADD3.X R14, PT, PT, RZ, RZ, RZ, P2, !PT ;  /* 0x000000ffff0e1210 */ /* 0x000fcc00017fe4ff */
[----:B------:R-:W3:Y:S01]  /*0750*/  LDC.64 R4, c[0x0][0x390] ;  /* 0x0000e400ff047b82 */ /* 0x000ee20000000a00 */
[----:B0-----:R-:W-:-:S04]  /*0760*/  @P1 IMAD.WIDE.U32 R10, R13, 0x4, R10 ;  /* 0x000000040d0a1825 */ /* 0x001fc800078e000a */
[C---:B------:R-:W-:Y:S01]  /*0770*/  @P1 IMAD R13, R21.reuse, R17, R0 ;  /* 0x00000011150d1224 */ /* 0x040fe200078e0200 */
[----:B------:R-:W-:Y:S01]  /*0780*/  @P1 IADD3 R21, PT, PT, R21, 0x2, RZ ;  /* 0x0000000215151810 */ /* 0x000fe20007ffe0ff */
[----:B------:R-:W4:Y:S01]  /*0790*/  @P1 LDG.E R11, desc[UR4][R10.64] ;  /* 0x000000040a0b1981 */ /* 0x000f22000c1e1900 */
[----:B------:R-:W0:Y:S01]  /*07a0*/  LDC.64 R6, c[0x0][0x398] ;  /* 0x0000e600ff067b82 */ /* 0x000e220000000a00 */
[----:B-1----:R-:W-:Y:S01]  /*07b0*/  @P1 IMAD.WIDE R8, R13, 0x4, R8 ;  /* 0x000000040d081825 */ /* 0x002fe200078e0208 */
[----:B------:R-:W-:Y:S02]  /*07c0*/  @!P0 IADD3 R15, PT, PT, R20, R21, RZ ;  /* 0x00000015140f8210 */ /* 0x000fe40007ffe0ff */
[----:B--2---:R-:W-:Y:S01]  /*07d0*/  @P1 LEA R2, P2, R12, R2, 0x2 ;  /* 0x000000020c021211 */ /* 0x004fe200078410ff */
[----:B------:R-:W-:-:S03]  /*07e0*/  @!P0 IMAD R21, R21, R17, R0 ;  /* 0x0000001115158224 */ /* 0x000fc600078e0200 */
[----:B------:R-:W-:Y:S01]  /*07f0*/  @P1 LEA.HI.X R3, R12, R3, R14, 0x2, P2 ;  /* 0x000000030c031211 */ /* 0x000fe200010f140e */
[----:B------:R-:W-:Y:S01]  /*0800*/  @P1 IMAD.WIDE R12, R17, 0x4, R8 ;  /* 0x00000004110c1825 */ /* 0x000fe200078e0208 */
[----:B------:R-:W4:Y:S03]  /*0810*/  @P1 LDG.E R14, desc[UR4][R8.64] ;  /* 0x00000004080e1981 */ /* 0x000f26000c1e1900 */
[----:B---3--:R-:W-:Y:S01]  /*0820*/  @!P0 IMAD.WIDE.U32 R4, R15, 0x4, R4 ;  /* 0x000000040f048825 */ /* 0x008fe200078e0004 */
[----:B------:R-:W2:Y:S04]  /*0830*/  @P1 LDG.E R2, desc[UR4][R2.64+0x4] ;  /* 0x0000040402021981 */ /* 0x000ea8000c1e1900 */
[----:B------:R-:W2:Y:S01]  /*0840*/  @P1 LDG.E R12, desc[UR4][R12.64] ;  /* 0x000000040c0c1981 */ /* 0x000ea2000c1e1900 */
[----:B0-----:R-:W-:-:S03]  /*0850*/  @!P0 IMAD.WIDE R6, R21, 0x4, R6 ;  /* 0x0000000415068825 */ /* 0x001fc600078e0206 */
[----:B------:R-:W3:Y:S04]  /*0860*/  @!P0 LDG.E R5, desc[UR4][R4.64] ;  /* 0x0000000404058981 */ /* 0x000ee8000c1e1900 */
[----:B------:R-:W3:Y:S01]  /*0870*/  @!P0 LDG.E R6, desc[UR4][R6.64] ;  /* 0x0000000406068981 */ /* 0x000ee2000c1e1900 */
[----:B----4-:R-:W-:-:S04]  /*0880*/  @P1 FFMA R11, R11, R14, R24 ;  /* 0x0000000e0b0b1223 */ /* 0x010fc80000000018 */
[----:B--2---:R-:W-:-:S04]  /*0890*/  @P1 FFMA R24, R2, R12, R11 ;  /* 0x0000000c02181223 */ /* 0x004fc8000000000b */
[----:B---3--:R-:W-:-:S07]  /*08a0*/  @!P0 FFMA R24, R5, R6, R24 ;  /* 0x0000000605188223 */ /* 0x008fce0000000018 */
.L_x_8:
[----:B------:R-:W0:Y:S01]  /*08b0*/  LDC.64 R2, c[0x0][0x3a0] ;  /* 0x0000e800ff027b82 */ /* 0x000e220000000a00 */
[----:B------:R-:W-:-:S04]  /*08c0*/  IMAD R17, R16, R17, R0 ;  /* 0x0000001110117224 */ /* 0x000fc800078e0200 */
[----:B0-----:R-:W-:-:S05]  /*08d0*/  IMAD.WIDE R2, R17, 0x4, R2 ;  /* 0x0000000411027825 */ /* 0x001fca00078e0202 */
[----:B------:R-:W-:Y:S01]  /*08e0*/  STG.E desc[UR4][R2.64], R24 ;  /* 0x0000001802007986 */ /* 0x000fe2000c101904 */
[----:B------:R-:W-:Y:S05]  /*08f0*/  EXIT ;  /* 0x000000000000794d */ /* 0x000fea0003800000 */
.L_x_12:
        /* <DEDUP_REMOVED lines=16> */
.L_x_14:


//--------------------- .nv.shared._Z21matrixMulKernel_tilediiiPKfS0_Pfjjj --------------------------
	.section	.nv.shared._Z21matrixMulKernel_tilediiiPKfS0_Pfjjj,"aw",@nobits
	.sectionflags	@""
	.align	16
	.zero		1024


//--------------------- .nv.shared.reserved.0     --------------------------
	.section	.nv.shared.reserved.0,"aw",@nobits
	.weak		__nv_reservedSMEM_offset_0_alias
	.size		__nv_reservedSMEM_offset_0_alias, 0, 64
	.other		__nv_reservedSMEM_offset_0_alias,@"STO_CUDA_RESERVED_SHARED STV_DEFAULT"
__nv_reservedSMEM_offset_0_alias:
	.zero		0
	.zero		64


//--------------------- .nv.shared._Z31matrixMulKernel_1thread1elementiiiPKfS0_Pf --------------------------
	.section	.nv.shared._Z31matrixMulKernel_1thread1elementiiiPKfS0_Pf,"aw",@nobits
	.sectionflags	@""
	.align	16
	.zero		1024


//--------------------- .nv.constant0._Z21matrixMulKernel_tilediiiPKfS0_Pfjjj --------------------------
	.section	.nv.constant0._Z21matrixMulKernel_tilediiiPKfS0_Pfjjj,"a",@progbits
	.sectionflags	@""
	.align	4
.nv.constant0._Z21matrixMulKernel_tilediiiPKfS0_Pfjjj:
	.zero		948


//--------------------- .nv.constant0._Z31matrixMulKernel_1thread1elementiiiPKfS0_Pf --------------------------
	.section	.nv.constant0._Z31matrixMulKernel_1thread1elementiiiPKfS0_Pf,"a",@progbits
	.sectionflags	@""
	.align	4
.nv.constant0._Z31matrixMulKernel_1thread1elementiiiPKfS0_Pf:
	.zero		936


//--------------------- SYMBOLS --------------------------

	.type		.nv.reservedSmem.offset0,@object
	.size		.nv.reservedSmem.offset0,0x4
	.type		.nv.reservedSmem.cap,@object
	.size		.nv.reservedSmem.cap,0x4
